//
// Generated by NVIDIA NVVM Compiler
//
// Compiler Build ID: CL-36424714
// Cuda compilation tools, release 13.0, V13.0.88
// Based on NVVM 20.0.0
//

.version 9.0
.target sm_100
.address_size 64

	// .globl	_Z12monteCarloPiPiiy
.global .align 4 .b8 precalc_xorwow_matrix[102400];
.global .align 4 .b8 precalc_xorwow_offset_matrix[102400];
.global .align 4 .b8 mrg32k3aM1[2304];
.global .align 4 .b8 mrg32k3aM2[2304];
.global .align 4 .b8 mrg32k3aM1SubSeq[2016];
.global .align 4 .b8 mrg32k3aM2SubSeq[2016];
.global .align 4 .b8 mrg32k3aM1Seq[2304];
.global .align 4 .b8 mrg32k3aM2Seq[2304];
.const .align 8 .b8 __cr_lgamma_table[72];

.visible .entry _Z12monteCarloPiPiiy(
	.param .u64 .ptr .align 1 _Z12monteCarloPiPiiy_param_0,
	.param .u32 _Z12monteCarloPiPiiy_param_1,
	.param .u64 _Z12monteCarloPiPiiy_param_2
)
{
	.local .align 8 .b8 	__local_depot0[48];
	.reg .b64 	%SP;
	.reg .b64 	%SPL;
	.reg .pred 	%p<73>;
	.reg .b32 	%r<1373>;
	.reg .b32 	%f<31>;
	.reg .b64 	%rd<28>;

	mov.u64 	%SPL, __local_depot0;
	ld.param.u64 	%rd10, [_Z12monteCarloPiPiiy_param_0];
	ld.param.u32 	%r597, [_Z12monteCarloPiPiiy_param_1];
	ld.param.u64 	%rd11, [_Z12monteCarloPiPiiy_param_2];
	add.u64 	%rd1, %SPL, 0;
	mov.u32 	%r598, %ctaid.x;
	mov.u32 	%r599, %ntid.x;
	mov.u32 	%r600, %tid.x;
	mad.lo.s32 	%r601, %r598, %r599, %r600;
	cvt.s64.s32 	%rd2, %r601;
	cvt.u32.u64 	%r602, %rd11;
	xor.b32  	%r603, %r602, -1429050551;
	mul.lo.s32 	%r1, %r603, 1099087573;
	{ .reg .b32 tmp; mov.b64 {tmp, %r604}, %rd11; }
	xor.b32  	%r2, %r604, -136515619;
	mul.lo.s32 	%r605, %r2, -1703105765;
	add.s32 	%r606, %r1, %r605;
	add.s32 	%r1357, %r606, 6615241;
	add.s32 	%r1078, %r1, 123456789;
	st.local.v2.u32 	[%rd1], {%r1357, %r1078};
	xor.b32  	%r1077, %r1, 362436069;
	add.s32 	%r1076, %r605, 521288629;
	st.local.v2.u32 	[%rd1+8], {%r1077, %r1076};
	xor.b32  	%r1075, %r605, 88675123;
	add.s32 	%r1074, %r1, 5783321;
	st.local.v2.u32 	[%rd1+16], {%r1075, %r1074};
	setp.eq.s32 	%p1, %r601, 0;
	@%p1 bra 	$L__BB0_115;
	mov.b32 	%r1061, 0;
	mov.u64 	%rd27, %rd2;
$L__BB0_2:
	mov.u64 	%rd3, %rd27;
	and.b64  	%rd4, %rd3, 3;
	setp.eq.s64 	%p2, %rd4, 0;
	@%p2 bra 	$L__BB0_114;
	mul.wide.u32 	%rd13, %r1061, 3200;
	mov.u64 	%rd14, precalc_xorwow_matrix;
	add.s64 	%rd5, %rd14, %rd13;
	mov.b32 	%r1074, 0;
	mov.u32 	%r1075, %r1074;
	mov.u32 	%r1076, %r1074;
	mov.u32 	%r1077, %r1074;
	mov.u32 	%r1078, %r1074;
	mov.u32 	%r1067, %r1074;
$L__BB0_4:
	mul.wide.u32 	%rd15, %r1067, 4;
	add.s64 	%rd16, %rd1, %rd15;
	ld.local.u32 	%r21, [%rd16+4];
	shl.b32 	%r22, %r1067, 5;
	mov.b32 	%r1073, 0;
$L__BB0_5:
	.pragma "nounroll";
	shr.u32 	%r610, %r21, %r1073;
	and.b32  	%r611, %r610, 1;
	setp.eq.b32 	%p3, %r611, 1;
	not.pred 	%p4, %p3;
	add.s32 	%r612, %r22, %r1073;
	mul.lo.s32 	%r613, %r612, 5;
	mul.wide.u32 	%rd17, %r613, 4;
	add.s64 	%rd6, %rd5, %rd17;
	@%p4 bra 	$L__BB0_7;
	ld.global.u32 	%r614, [%rd6];
	xor.b32  	%r1078, %r1078, %r614;
	ld.global.u32 	%r615, [%rd6+4];
	xor.b32  	%r1077, %r1077, %r615;
	ld.global.u32 	%r616, [%rd6+8];
	xor.b32  	%r1076, %r1076, %r616;
	ld.global.u32 	%r617, [%rd6+12];
	xor.b32  	%r1075, %r1075, %r617;
	ld.global.u32 	%r618, [%rd6+16];
	xor.b32  	%r1074, %r1074, %r618;
$L__BB0_7:
	and.b32  	%r620, %r610, 2;
	setp.eq.s32 	%p5, %r620, 0;
	@%p5 bra 	$L__BB0_9;
	ld.global.u32 	%r621, [%rd6+20];
	xor.b32  	%r1078, %r1078, %r621;
	ld.global.u32 	%r622, [%rd6+24];
	xor.b32  	%r1077, %r1077, %r622;
	ld.global.u32 	%r623, [%rd6+28];
	xor.b32  	%r1076, %r1076, %r623;
	ld.global.u32 	%r624, [%rd6+32];
	xor.b32  	%r1075, %r1075, %r624;
	ld.global.u32 	%r625, [%rd6+36];
	xor.b32  	%r1074, %r1074, %r625;
$L__BB0_9:
	and.b32  	%r627, %r610, 4;
	setp.eq.s32 	%p6, %r627, 0;
	@%p6 bra 	$L__BB0_11;
	ld.global.u32 	%r628, [%rd6+40];
	xor.b32  	%r1078, %r1078, %r628;
	ld.global.u32 	%r629, [%rd6+44];
	xor.b32  	%r1077, %r1077, %r629;
	ld.global.u32 	%r630, [%rd6+48];
	xor.b32  	%r1076, %r1076, %r630;
	ld.global.u32 	%r631, [%rd6+52];
	xor.b32  	%r1075, %r1075, %r631;
	ld.global.u32 	%r632, [%rd6+56];
	xor.b32  	%r1074, %r1074, %r632;
$L__BB0_11:
	and.b32  	%r634, %r610, 8;
	setp.eq.s32 	%p7, %r634, 0;
	@%p7 bra 	$L__BB0_13;
	ld.global.u32 	%r635, [%rd6+60];
	xor.b32  	%r1078, %r1078, %r635;
	ld.global.u32 	%r636, [%rd6+64];
	xor.b32  	%r1077, %r1077, %r636;
	ld.global.u32 	%r637, [%rd6+68];
	xor.b32  	%r1076, %r1076, %r637;
	ld.global.u32 	%r638, [%rd6+72];
	xor.b32  	%r1075, %r1075, %r638;
	ld.global.u32 	%r639, [%rd6+76];
	xor.b32  	%r1074, %r1074, %r639;
$L__BB0_13:
	and.b32  	%r641, %r610, 16;
	setp.eq.s32 	%p8, %r641, 0;
	@%p8 bra 	$L__BB0_15;
	ld.global.u32 	%r642, [%rd6+80];
	xor.b32  	%r1078, %r1078, %r642;
	ld.global.u32 	%r643, [%rd6+84];
	xor.b32  	%r1077, %r1077, %r643;
	ld.global.u32 	%r644, [%rd6+88];
	xor.b32  	%r1076, %r1076, %r644;
	ld.global.u32 	%r645, [%rd6+92];
	xor.b32  	%r1075, %r1075, %r645;
	ld.global.u32 	%r646, [%rd6+96];
	xor.b32  	%r1074, %r1074, %r646;
$L__BB0_15:
	and.b32  	%r648, %r610, 32;
	setp.eq.s32 	%p9, %r648, 0;
	@%p9 bra 	$L__BB0_17;
	ld.global.u32 	%r649, [%rd6+100];
	xor.b32  	%r1078, %r1078, %r649;
	ld.global.u32 	%r650, [%rd6+104];
	xor.b32  	%r1077, %r1077, %r650;
	ld.global.u32 	%r651, [%rd6+108];
	xor.b32  	%r1076, %r1076, %r651;
	ld.global.u32 	%r652, [%rd6+112];
	xor.b32  	%r1075, %r1075, %r652;
	ld.global.u32 	%r653, [%rd6+116];
	xor.b32  	%r1074, %r1074, %r653;
$L__BB0_17:
	and.b32  	%r655, %r610, 64;
	setp.eq.s32 	%p10, %r655, 0;
	@%p10 bra 	$L__BB0_19;
	ld.global.u32 	%r656, [%rd6+120];
	xor.b32  	%r1078, %r1078, %r656;
	ld.global.u32 	%r657, [%rd6+124];
	xor.b32  	%r1077, %r1077, %r657;
	ld.global.u32 	%r658, [%rd6+128];
	xor.b32  	%r1076, %r1076, %r658;
	ld.global.u32 	%r659, [%rd6+132];
	xor.b32  	%r1075, %r1075, %r659;
	ld.global.u32 	%r660, [%rd6+136];
	xor.b32  	%r1074, %r1074, %r660;
$L__BB0_19:
	and.b32  	%r662, %r610, 128;
	setp.eq.s32 	%p11, %r662, 0;
	@%p11 bra 	$L__BB0_21;
	ld.global.u32 	%r663, [%rd6+140];
	xor.b32  	%r1078, %r1078, %r663;
	ld.global.u32 	%r664, [%rd6+144];
	xor.b32  	%r1077, %r1077, %r664;
	ld.global.u32 	%r665, [%rd6+148];
	xor.b32  	%r1076, %r1076, %r665;
	ld.global.u32 	%r666, [%rd6+152];
	xor.b32  	%r1075, %r1075, %r666;
	ld.global.u32 	%r667, [%rd6+156];
	xor.b32  	%r1074, %r1074, %r667;
$L__BB0_21:
	and.b32  	%r669, %r610, 256;
	setp.eq.s32 	%p12, %r669, 0;
	@%p12 bra 	$L__BB0_23;
	ld.global.u32 	%r670, [%rd6+160];
	xor.b32  	%r1078, %r1078, %r670;
	ld.global.u32 	%r671, [%rd6+164];
	xor.b32  	%r1077, %r1077, %r671;
	ld.global.u32 	%r672, [%rd6+168];
	xor.b32  	%r1076, %r1076, %r672;
	ld.global.u32 	%r673, [%rd6+172];
	xor.b32  	%r1075, %r1075, %r673;
	ld.global.u32 	%r674, [%rd6+176];
	xor.b32  	%r1074, %r1074, %r674;
$L__BB0_23:
	and.b32  	%r676, %r610, 512;
	setp.eq.s32 	%p13, %r676, 0;
	@%p13 bra 	$L__BB0_25;
	ld.global.u32 	%r677, [%rd6+180];
	xor.b32  	%r1078, %r1078, %r677;
	ld.global.u32 	%r678, [%rd6+184];
	xor.b32  	%r1077, %r1077, %r678;
	ld.global.u32 	%r679, [%rd6+188];
	xor.b32  	%r1076, %r1076, %r679;
	ld.global.u32 	%r680, [%rd6+192];
	xor.b32  	%r1075, %r1075, %r680;
	ld.global.u32 	%r681, [%rd6+196];
	xor.b32  	%r1074, %r1074, %r681;
$L__BB0_25:
	and.b32  	%r683, %r610, 1024;
	setp.eq.s32 	%p14, %r683, 0;
	@%p14 bra 	$L__BB0_27;
	ld.global.u32 	%r684, [%rd6+200];
	xor.b32  	%r1078, %r1078, %r684;
	ld.global.u32 	%r685, [%rd6+204];
	xor.b32  	%r1077, %r1077, %r685;
	ld.global.u32 	%r686, [%rd6+208];
	xor.b32  	%r1076, %r1076, %r686;
	ld.global.u32 	%r687, [%rd6+212];
	xor.b32  	%r1075, %r1075, %r687;
	ld.global.u32 	%r688, [%rd6+216];
	xor.b32  	%r1074, %r1074, %r688;
$L__BB0_27:
	and.b32  	%r690, %r610, 2048;
	setp.eq.s32 	%p15, %r690, 0;
	@%p15 bra 	$L__BB0_29;
	ld.global.u32 	%r691, [%rd6+220];
	xor.b32  	%r1078, %r1078, %r691;
	ld.global.u32 	%r692, [%rd6+224];
	xor.b32  	%r1077, %r1077, %r692;
	ld.global.u32 	%r693, [%rd6+228];
	xor.b32  	%r1076, %r1076, %r693;
	ld.global.u32 	%r694, [%rd6+232];
	xor.b32  	%r1075, %r1075, %r694;
	ld.global.u32 	%r695, [%rd6+236];
	xor.b32  	%r1074, %r1074, %r695;
$L__BB0_29:
	and.b32  	%r697, %r610, 4096;
	setp.eq.s32 	%p16, %r697, 0;
	@%p16 bra 	$L__BB0_31;
	ld.global.u32 	%r698, [%rd6+240];
	xor.b32  	%r1078, %r1078, %r698;
	ld.global.u32 	%r699, [%rd6+244];
	xor.b32  	%r1077, %r1077, %r699;
	ld.global.u32 	%r700, [%rd6+248];
	xor.b32  	%r1076, %r1076, %r700;
	ld.global.u32 	%r701, [%rd6+252];
	xor.b32  	%r1075, %r1075, %r701;
	ld.global.u32 	%r702, [%rd6+256];
	xor.b32  	%r1074, %r1074, %r702;
$L__BB0_31:
	and.b32  	%r704, %r610, 8192;
	setp.eq.s32 	%p17, %r704, 0;
	@%p17 bra 	$L__BB0_33;
	ld.global.u32 	%r705, [%rd6+260];
	xor.b32  	%r1078, %r1078, %r705;
	ld.global.u32 	%r706, [%rd6+264];
	xor.b32  	%r1077, %r1077, %r706;
	ld.global.u32 	%r707, [%rd6+268];
	xor.b32  	%r1076, %r1076, %r707;
	ld.global.u32 	%r708, [%rd6+272];
	xor.b32  	%r1075, %r1075, %r708;
	ld.global.u32 	%r709, [%rd6+276];
	xor.b32  	%r1074, %r1074, %r709;
$L__BB0_33:
	and.b32  	%r711, %r610, 16384;
	setp.eq.s32 	%p18, %r711, 0;
	@%p18 bra 	$L__BB0_35;
	ld.global.u32 	%r712, [%rd6+280];
	xor.b32  	%r1078, %r1078, %r712;
	ld.global.u32 	%r713, [%rd6+284];
	xor.b32  	%r1077, %r1077, %r713;
	ld.global.u32 	%r714, [%rd6+288];
	xor.b32  	%r1076, %r1076, %r714;
	ld.global.u32 	%r715, [%rd6+292];
	xor.b32  	%r1075, %r1075, %r715;
	ld.global.u32 	%r716, [%rd6+296];
	xor.b32  	%r1074, %r1074, %r716;
$L__BB0_35:
	and.b32  	%r718, %r610, 32768;
	setp.eq.s32 	%p19, %r718, 0;
	@%p19 bra 	$L__BB0_37;
	ld.global.u32 	%r719, [%rd6+300];
	xor.b32  	%r1078, %r1078, %r719;
	ld.global.u32 	%r720, [%rd6+304];
	xor.b32  	%r1077, %r1077, %r720;
	ld.global.u32 	%r721, [%rd6+308];
	xor.b32  	%r1076, %r1076, %r721;
	ld.global.u32 	%r722, [%rd6+312];
	xor.b32  	%r1075, %r1075, %r722;
	ld.global.u32 	%r723, [%rd6+316];
	xor.b32  	%r1074, %r1074, %r723;
$L__BB0_37:
	add.s32 	%r1073, %r1073, 16;
	setp.ne.s32 	%p20, %r1073, 32;
	@%p20 bra 	$L__BB0_5;
	mad.lo.s32 	%r724, %r1067, -31, %r22;
	add.s32 	%r1067, %r724, 1;
	setp.ne.s32 	%p21, %r1067, 5;
	@%p21 bra 	$L__BB0_4;
	st.local.u32 	[%rd1+4], %r1078;
	st.local.v2.u32 	[%rd1+8], {%r1077, %r1076};
	st.local.v2.u32 	[%rd1+16], {%r1075, %r1074};
	setp.eq.s64 	%p22, %rd4, 1;
	@%p22 bra 	$L__BB0_114;
	mov.b32 	%r1074, 0;
	mov.u32 	%r1075, %r1074;
	mov.u32 	%r1076, %r1074;
	mov.u32 	%r1077, %r1074;
	mov.u32 	%r1078, %r1074;
	mov.u32 	%r1159, %r1074;
$L__BB0_41:
	mul.wide.u32 	%rd18, %r1159, 4;
	add.s64 	%rd19, %rd1, %rd18;
	ld.local.u32 	%r197, [%rd19+4];
	shl.b32 	%r198, %r1159, 5;
	mov.b32 	%r1165, 0;
$L__BB0_42:
	.pragma "nounroll";
	shr.u32 	%r727, %r197, %r1165;
	and.b32  	%r728, %r727, 1;
	setp.eq.b32 	%p23, %r728, 1;
	not.pred 	%p24, %p23;
	add.s32 	%r729, %r198, %r1165;
	mul.lo.s32 	%r730, %r729, 5;
	mul.wide.u32 	%rd20, %r730, 4;
	add.s64 	%rd7, %rd5, %rd20;
	@%p24 bra 	$L__BB0_44;
	ld.global.u32 	%r731, [%rd7];
	xor.b32  	%r1078, %r1078, %r731;
	ld.global.u32 	%r732, [%rd7+4];
	xor.b32  	%r1077, %r1077, %r732;
	ld.global.u32 	%r733, [%rd7+8];
	xor.b32  	%r1076, %r1076, %r733;
	ld.global.u32 	%r734, [%rd7+12];
	xor.b32  	%r1075, %r1075, %r734;
	ld.global.u32 	%r735, [%rd7+16];
	xor.b32  	%r1074, %r1074, %r735;
$L__BB0_44:
	and.b32  	%r737, %r727, 2;
	setp.eq.s32 	%p25, %r737, 0;
	@%p25 bra 	$L__BB0_46;
	ld.global.u32 	%r738, [%rd7+20];
	xor.b32  	%r1078, %r1078, %r738;
	ld.global.u32 	%r739, [%rd7+24];
	xor.b32  	%r1077, %r1077, %r739;
	ld.global.u32 	%r740, [%rd7+28];
	xor.b32  	%r1076, %r1076, %r740;
	ld.global.u32 	%r741, [%rd7+32];
	xor.b32  	%r1075, %r1075, %r741;
	ld.global.u32 	%r742, [%rd7+36];
	xor.b32  	%r1074, %r1074, %r742;
$L__BB0_46:
	and.b32  	%r744, %r727, 4;
	setp.eq.s32 	%p26, %r744, 0;
	@%p26 bra 	$L__BB0_48;
	ld.global.u32 	%r745, [%rd7+40];
	xor.b32  	%r1078, %r1078, %r745;
	ld.global.u32 	%r746, [%rd7+44];
	xor.b32  	%r1077, %r1077, %r746;
	ld.global.u32 	%r747, [%rd7+48];
	xor.b32  	%r1076, %r1076, %r747;
	ld.global.u32 	%r748, [%rd7+52];
	xor.b32  	%r1075, %r1075, %r748;
	ld.global.u32 	%r749, [%rd7+56];
	xor.b32  	%r1074, %r1074, %r749;
$L__BB0_48:
	and.b32  	%r751, %r727, 8;
	setp.eq.s32 	%p27, %r751, 0;
	@%p27 bra 	$L__BB0_50;
	ld.global.u32 	%r752, [%rd7+60];
	xor.b32  	%r1078, %r1078, %r752;
	ld.global.u32 	%r753, [%rd7+64];
	xor.b32  	%r1077, %r1077, %r753;
	ld.global.u32 	%r754, [%rd7+68];
	xor.b32  	%r1076, %r1076, %r754;
	ld.global.u32 	%r755, [%rd7+72];
	xor.b32  	%r1075, %r1075, %r755;
	ld.global.u32 	%r756, [%rd7+76];
	xor.b32  	%r1074, %r1074, %r756;
$L__BB0_50:
	and.b32  	%r758, %r727, 16;
	setp.eq.s32 	%p28, %r758, 0;
	@%p28 bra 	$L__BB0_52;
	ld.global.u32 	%r759, [%rd7+80];
	xor.b32  	%r1078, %r1078, %r759;
	ld.global.u32 	%r760, [%rd7+84];
	xor.b32  	%r1077, %r1077, %r760;
	ld.global.u32 	%r761, [%rd7+88];
	xor.b32  	%r1076, %r1076, %r761;
	ld.global.u32 	%r762, [%rd7+92];
	xor.b32  	%r1075, %r1075, %r762;
	ld.global.u32 	%r763, [%rd7+96];
	xor.b32  	%r1074, %r1074, %r763;
$L__BB0_52:
	and.b32  	%r765, %r727, 32;
	setp.eq.s32 	%p29, %r765, 0;
	@%p29 bra 	$L__BB0_54;
	ld.global.u32 	%r766, [%rd7+100];
	xor.b32  	%r1078, %r1078, %r766;
	ld.global.u32 	%r767, [%rd7+104];
	xor.b32  	%r1077, %r1077, %r767;
	ld.global.u32 	%r768, [%rd7+108];
	xor.b32  	%r1076, %r1076, %r768;
	ld.global.u32 	%r769, [%rd7+112];
	xor.b32  	%r1075, %r1075, %r769;
	ld.global.u32 	%r770, [%rd7+116];
	xor.b32  	%r1074, %r1074, %r770;
$L__BB0_54:
	and.b32  	%r772, %r727, 64;
	setp.eq.s32 	%p30, %r772, 0;
	@%p30 bra 	$L__BB0_56;
	ld.global.u32 	%r773, [%rd7+120];
	xor.b32  	%r1078, %r1078, %r773;
	ld.global.u32 	%r774, [%rd7+124];
	xor.b32  	%r1077, %r1077, %r774;
	ld.global.u32 	%r775, [%rd7+128];
	xor.b32  	%r1076, %r1076, %r775;
	ld.global.u32 	%r776, [%rd7+132];
	xor.b32  	%r1075, %r1075, %r776;
	ld.global.u32 	%r777, [%rd7+136];
	xor.b32  	%r1074, %r1074, %r777;
$L__BB0_56:
	and.b32  	%r779, %r727, 128;
	setp.eq.s32 	%p31, %r779, 0;
	@%p31 bra 	$L__BB0_58;
	ld.global.u32 	%r780, [%rd7+140];
	xor.b32  	%r1078, %r1078, %r780;
	ld.global.u32 	%r781, [%rd7+144];
	xor.b32  	%r1077, %r1077, %r781;
	ld.global.u32 	%r782, [%rd7+148];
	xor.b32  	%r1076, %r1076, %r782;
	ld.global.u32 	%r783, [%rd7+152];
	xor.b32  	%r1075, %r1075, %r783;
	ld.global.u32 	%r784, [%rd7+156];
	xor.b32  	%r1074, %r1074, %r784;
$L__BB0_58:
	and.b32  	%r786, %r727, 256;
	setp.eq.s32 	%p32, %r786, 0;
	@%p32 bra 	$L__BB0_60;
	ld.global.u32 	%r787, [%rd7+160];
	xor.b32  	%r1078, %r1078, %r787;
	ld.global.u32 	%r788, [%rd7+164];
	xor.b32  	%r1077, %r1077, %r788;
	ld.global.u32 	%r789, [%rd7+168];
	xor.b32  	%r1076, %r1076, %r789;
	ld.global.u32 	%r790, [%rd7+172];
	xor.b32  	%r1075, %r1075, %r790;
	ld.global.u32 	%r791, [%rd7+176];
	xor.b32  	%r1074, %r1074, %r791;
$L__BB0_60:
	and.b32  	%r793, %r727, 512;
	setp.eq.s32 	%p33, %r793, 0;
	@%p33 bra 	$L__BB0_62;
	ld.global.u32 	%r794, [%rd7+180];
	xor.b32  	%r1078, %r1078, %r794;
	ld.global.u32 	%r795, [%rd7+184];
	xor.b32  	%r1077, %r1077, %r795;
	ld.global.u32 	%r796, [%rd7+188];
	xor.b32  	%r1076, %r1076, %r796;
	ld.global.u32 	%r797, [%rd7+192];
	xor.b32  	%r1075, %r1075, %r797;
	ld.global.u32 	%r798, [%rd7+196];
	xor.b32  	%r1074, %r1074, %r798;
$L__BB0_62:
	and.b32  	%r800, %r727, 1024;
	setp.eq.s32 	%p34, %r800, 0;
	@%p34 bra 	$L__BB0_64;
	ld.global.u32 	%r801, [%rd7+200];
	xor.b32  	%r1078, %r1078, %r801;
	ld.global.u32 	%r802, [%rd7+204];
	xor.b32  	%r1077, %r1077, %r802;
	ld.global.u32 	%r803, [%rd7+208];
	xor.b32  	%r1076, %r1076, %r803;
	ld.global.u32 	%r804, [%rd7+212];
	xor.b32  	%r1075, %r1075, %r804;
	ld.global.u32 	%r805, [%rd7+216];
	xor.b32  	%r1074, %r1074, %r805;
$L__BB0_64:
	and.b32  	%r807, %r727, 2048;
	setp.eq.s32 	%p35, %r807, 0;
	@%p35 bra 	$L__BB0_66;
	ld.global.u32 	%r808, [%rd7+220];
	xor.b32  	%r1078, %r1078, %r808;
	ld.global.u32 	%r809, [%rd7+224];
	xor.b32  	%r1077, %r1077, %r809;
	ld.global.u32 	%r810, [%rd7+228];
	xor.b32  	%r1076, %r1076, %r810;
	ld.global.u32 	%r811, [%rd7+232];
	xor.b32  	%r1075, %r1075, %r811;
	ld.global.u32 	%r812, [%rd7+236];
	xor.b32  	%r1074, %r1074, %r812;
$L__BB0_66:
	and.b32  	%r814, %r727, 4096;
	setp.eq.s32 	%p36, %r814, 0;
	@%p36 bra 	$L__BB0_68;
	ld.global.u32 	%r815, [%rd7+240];
	xor.b32  	%r1078, %r1078, %r815;
	ld.global.u32 	%r816, [%rd7+244];
	xor.b32  	%r1077, %r1077, %r816;
	ld.global.u32 	%r817, [%rd7+248];
	xor.b32  	%r1076, %r1076, %r817;
	ld.global.u32 	%r818, [%rd7+252];
	xor.b32  	%r1075, %r1075, %r818;
	ld.global.u32 	%r819, [%rd7+256];
	xor.b32  	%r1074, %r1074, %r819;
$L__BB0_68:
	and.b32  	%r821, %r727, 8192;
	setp.eq.s32 	%p37, %r821, 0;
	@%p37 bra 	$L__BB0_70;
	ld.global.u32 	%r822, [%rd7+260];
	xor.b32  	%r1078, %r1078, %r822;
	ld.global.u32 	%r823, [%rd7+264];
	xor.b32  	%r1077, %r1077, %r823;
	ld.global.u32 	%r824, [%rd7+268];
	xor.b32  	%r1076, %r1076, %r824;
	ld.global.u32 	%r825, [%rd7+272];
	xor.b32  	%r1075, %r1075, %r825;
	ld.global.u32 	%r826, [%rd7+276];
	xor.b32  	%r1074, %r1074, %r826;
$L__BB0_70:
	and.b32  	%r828, %r727, 16384;
	setp.eq.s32 	%p38, %r828, 0;
	@%p38 bra 	$L__BB0_72;
	ld.global.u32 	%r829, [%rd7+280];
	xor.b32  	%r1078, %r1078, %r829;
	ld.global.u32 	%r830, [%rd7+284];
	xor.b32  	%r1077, %r1077, %r830;
	ld.global.u32 	%r831, [%rd7+288];
	xor.b32  	%r1076, %r1076, %r831;
	ld.global.u32 	%r832, [%rd7+292];
	xor.b32  	%r1075, %r1075, %r832;
	ld.global.u32 	%r833, [%rd7+296];
	xor.b32  	%r1074, %r1074, %r833;
$L__BB0_72:
	and.b32  	%r835, %r727, 32768;
	setp.eq.s32 	%p39, %r835, 0;
	@%p39 bra 	$L__BB0_74;
	ld.global.u32 	%r836, [%rd7+300];
	xor.b32  	%r1078, %r1078, %r836;
	ld.global.u32 	%r837, [%rd7+304];
	xor.b32  	%r1077, %r1077, %r837;
	ld.global.u32 	%r838, [%rd7+308];
	xor.b32  	%r1076, %r1076, %r838;
	ld.global.u32 	%r839, [%rd7+312];
	xor.b32  	%r1075, %r1075, %r839;
	ld.global.u32 	%r840, [%rd7+316];
	xor.b32  	%r1074, %r1074, %r840;
$L__BB0_74:
	add.s32 	%r1165, %r1165, 16;
	setp.ne.s32 	%p40, %r1165, 32;
	@%p40 bra 	$L__BB0_42;
	mad.lo.s32 	%r841, %r1159, -31, %r198;
	add.s32 	%r1159, %r841, 1;
	setp.ne.s32 	%p41, %r1159, 5;
	@%p41 bra 	$L__BB0_41;
	st.local.u32 	[%rd1+4], %r1078;
	st.local.v2.u32 	[%rd1+8], {%r1077, %r1076};
	st.local.v2.u32 	[%rd1+16], {%r1075, %r1074};
	setp.ne.s64 	%p42, %rd4, 3;
	@%p42 bra 	$L__BB0_114;
	mov.b32 	%r1074, 0;
	mov.u32 	%r1075, %r1074;
	mov.u32 	%r1076, %r1074;
	mov.u32 	%r1077, %r1074;
	mov.u32 	%r1078, %r1074;
	mov.u32 	%r1251, %r1074;
$L__BB0_78:
	mul.wide.u32 	%rd21, %r1251, 4;
	add.s64 	%rd22, %rd1, %rd21;
	ld.local.u32 	%r373, [%rd22+4];
	shl.b32 	%r374, %r1251, 5;
	mov.b32 	%r1257, 0;
$L__BB0_79:
	.pragma "nounroll";
	shr.u32 	%r844, %r373, %r1257;
	and.b32  	%r845, %r844, 1;
	setp.eq.b32 	%p43, %r845, 1;
	not.pred 	%p44, %p43;
	add.s32 	%r846, %r374, %r1257;
	mul.lo.s32 	%r847, %r846, 5;
	mul.wide.u32 	%rd23, %r847, 4;
	add.s64 	%rd8, %rd5, %rd23;
	@%p44 bra 	$L__BB0_81;
	ld.global.u32 	%r848, [%rd8];
	xor.b32  	%r1078, %r1078, %r848;
	ld.global.u32 	%r849, [%rd8+4];
	xor.b32  	%r1077, %r1077, %r849;
	ld.global.u32 	%r850, [%rd8+8];
	xor.b32  	%r1076, %r1076, %r850;
	ld.global.u32 	%r851, [%rd8+12];
	xor.b32  	%r1075, %r1075, %r851;
	ld.global.u32 	%r852, [%rd8+16];
	xor.b32  	%r1074, %r1074, %r852;
$L__BB0_81:
	and.b32  	%r854, %r844, 2;
	setp.eq.s32 	%p45, %r854, 0;
	@%p45 bra 	$L__BB0_83;
	ld.global.u32 	%r855, [%rd8+20];
	xor.b32  	%r1078, %r1078, %r855;
	ld.global.u32 	%r856, [%rd8+24];
	xor.b32  	%r1077, %r1077, %r856;
	ld.global.u32 	%r857, [%rd8+28];
	xor.b32  	%r1076, %r1076, %r857;
	ld.global.u32 	%r858, [%rd8+32];
	xor.b32  	%r1075, %r1075, %r858;
	ld.global.u32 	%r859, [%rd8+36];
	xor.b32  	%r1074, %r1074, %r859;
$L__BB0_83:
	and.b32  	%r861, %r844, 4;
	setp.eq.s32 	%p46, %r861, 0;
	@%p46 bra 	$L__BB0_85;
	ld.global.u32 	%r862, [%rd8+40];
	xor.b32  	%r1078, %r1078, %r862;
	ld.global.u32 	%r863, [%rd8+44];
	xor.b32  	%r1077, %r1077, %r863;
	ld.global.u32 	%r864, [%rd8+48];
	xor.b32  	%r1076, %r1076, %r864;
	ld.global.u32 	%r865, [%rd8+52];
	xor.b32  	%r1075, %r1075, %r865;
	ld.global.u32 	%r866, [%rd8+56];
	xor.b32  	%r1074, %r1074, %r866;
$L__BB0_85:
	and.b32  	%r868, %r844, 8;
	setp.eq.s32 	%p47, %r868, 0;
	@%p47 bra 	$L__BB0_87;
	ld.global.u32 	%r869, [%rd8+60];
	xor.b32  	%r1078, %r1078, %r869;
	ld.global.u32 	%r870, [%rd8+64];
	xor.b32  	%r1077, %r1077, %r870;
	ld.global.u32 	%r871, [%rd8+68];
	xor.b32  	%r1076, %r1076, %r871;
	ld.global.u32 	%r872, [%rd8+72];
	xor.b32  	%r1075, %r1075, %r872;
	ld.global.u32 	%r873, [%rd8+76];
	xor.b32  	%r1074, %r1074, %r873;
$L__BB0_87:
	and.b32  	%r875, %r844, 16;
	setp.eq.s32 	%p48, %r875, 0;
	@%p48 bra 	$L__BB0_89;
	ld.global.u32 	%r876, [%rd8+80];
	xor.b32  	%r1078, %r1078, %r876;
	ld.global.u32 	%r877, [%rd8+84];
	xor.b32  	%r1077, %r1077, %r877;
	ld.global.u32 	%r878, [%rd8+88];
	xor.b32  	%r1076, %r1076, %r878;
	ld.global.u32 	%r879, [%rd8+92];
	xor.b32  	%r1075, %r1075, %r879;
	ld.global.u32 	%r880, [%rd8+96];
	xor.b32  	%r1074, %r1074, %r880;
$L__BB0_89:
	and.b32  	%r882, %r844, 32;
	setp.eq.s32 	%p49, %r882, 0;
	@%p49 bra 	$L__BB0_91;
	ld.global.u32 	%r883, [%rd8+100];
	xor.b32  	%r1078, %r1078, %r883;
	ld.global.u32 	%r884, [%rd8+104];
	xor.b32  	%r1077, %r1077, %r884;
	ld.global.u32 	%r885, [%rd8+108];
	xor.b32  	%r1076, %r1076, %r885;
	ld.global.u32 	%r886, [%rd8+112];
	xor.b32  	%r1075, %r1075, %r886;
	ld.global.u32 	%r887, [%rd8+116];
	xor.b32  	%r1074, %r1074, %r887;
$L__BB0_91:
	and.b32  	%r889, %r844, 64;
	setp.eq.s32 	%p50, %r889, 0;
	@%p50 bra 	$L__BB0_93;
	ld.global.u32 	%r890, [%rd8+120];
	xor.b32  	%r1078, %r1078, %r890;
	ld.global.u32 	%r891, [%rd8+124];
	xor.b32  	%r1077, %r1077, %r891;
	ld.global.u32 	%r892, [%rd8+128];
	xor.b32  	%r1076, %r1076, %r892;
	ld.global.u32 	%r893, [%rd8+132];
	xor.b32  	%r1075, %r1075, %r893;
	ld.global.u32 	%r894, [%rd8+136];
	xor.b32  	%r1074, %r1074, %r894;
$L__BB0_93:
	and.b32  	%r896, %r844, 128;
	setp.eq.s32 	%p51, %r896, 0;
	@%p51 bra 	$L__BB0_95;
	ld.global.u32 	%r897, [%rd8+140];
	xor.b32  	%r1078, %r1078, %r897;
	ld.global.u32 	%r898, [%rd8+144];
	xor.b32  	%r1077, %r1077, %r898;
	ld.global.u32 	%r899, [%rd8+148];
	xor.b32  	%r1076, %r1076, %r899;
	ld.global.u32 	%r900, [%rd8+152];
	xor.b32  	%r1075, %r1075, %r900;
	ld.global.u32 	%r901, [%rd8+156];
	xor.b32  	%r1074, %r1074, %r901;
$L__BB0_95:
	and.b32  	%r903, %r844, 256;
	setp.eq.s32 	%p52, %r903, 0;
	@%p52 bra 	$L__BB0_97;
	ld.global.u32 	%r904, [%rd8+160];
	xor.b32  	%r1078, %r1078, %r904;
	ld.global.u32 	%r905, [%rd8+164];
	xor.b32  	%r1077, %r1077, %r905;
	ld.global.u32 	%r906, [%rd8+168];
	xor.b32  	%r1076, %r1076, %r906;
	ld.global.u32 	%r907, [%rd8+172];
	xor.b32  	%r1075, %r1075, %r907;
	ld.global.u32 	%r908, [%rd8+176];
	xor.b32  	%r1074, %r1074, %r908;
$L__BB0_97:
	and.b32  	%r910, %r844, 512;
	setp.eq.s32 	%p53, %r910, 0;
	@%p53 bra 	$L__BB0_99;
	ld.global.u32 	%r911, [%rd8+180];
	xor.b32  	%r1078, %r1078, %r911;
	ld.global.u32 	%r912, [%rd8+184];
	xor.b32  	%r1077, %r1077, %r912;
	ld.global.u32 	%r913, [%rd8+188];
	xor.b32  	%r1076, %r1076, %r913;
	ld.global.u32 	%r914, [%rd8+192];
	xor.b32  	%r1075, %r1075, %r914;
	ld.global.u32 	%r915, [%rd8+196];
	xor.b32  	%r1074, %r1074, %r915;
$L__BB0_99:
	and.b32  	%r917, %r844, 1024;
	setp.eq.s32 	%p54, %r917, 0;
	@%p54 bra 	$L__BB0_101;
	ld.global.u32 	%r918, [%rd8+200];
	xor.b32  	%r1078, %r1078, %r918;
	ld.global.u32 	%r919, [%rd8+204];
	xor.b32  	%r1077, %r1077, %r919;
	ld.global.u32 	%r920, [%rd8+208];
	xor.b32  	%r1076, %r1076, %r920;
	ld.global.u32 	%r921, [%rd8+212];
	xor.b32  	%r1075, %r1075, %r921;
	ld.global.u32 	%r922, [%rd8+216];
	xor.b32  	%r1074, %r1074, %r922;
$L__BB0_101:
	and.b32  	%r924, %r844, 2048;
	setp.eq.s32 	%p55, %r924, 0;
	@%p55 bra 	$L__BB0_103;
	ld.global.u32 	%r925, [%rd8+220];
	xor.b32  	%r1078, %r1078, %r925;
	ld.global.u32 	%r926, [%rd8+224];
	xor.b32  	%r1077, %r1077, %r926;
	ld.global.u32 	%r927, [%rd8+228];
	xor.b32  	%r1076, %r1076, %r927;
	ld.global.u32 	%r928, [%rd8+232];
	xor.b32  	%r1075, %r1075, %r928;
	ld.global.u32 	%r929, [%rd8+236];
	xor.b32  	%r1074, %r1074, %r929;
$L__BB0_103:
	and.b32  	%r931, %r844, 4096;
	setp.eq.s32 	%p56, %r931, 0;
	@%p56 bra 	$L__BB0_105;
	ld.global.u32 	%r932, [%rd8+240];
	xor.b32  	%r1078, %r1078, %r932;
	ld.global.u32 	%r933, [%rd8+244];
	xor.b32  	%r1077, %r1077, %r933;
	ld.global.u32 	%r934, [%rd8+248];
	xor.b32  	%r1076, %r1076, %r934;
	ld.global.u32 	%r935, [%rd8+252];
	xor.b32  	%r1075, %r1075, %r935;
	ld.global.u32 	%r936, [%rd8+256];
	xor.b32  	%r1074, %r1074, %r936;
$L__BB0_105:
	and.b32  	%r938, %r844, 8192;
	setp.eq.s32 	%p57, %r938, 0;
	@%p57 bra 	$L__BB0_107;
	ld.global.u32 	%r939, [%rd8+260];
	xor.b32  	%r1078, %r1078, %r939;
	ld.global.u32 	%r940, [%rd8+264];
	xor.b32  	%r1077, %r1077, %r940;
	ld.global.u32 	%r941, [%rd8+268];
	xor.b32  	%r1076, %r1076, %r941;
	ld.global.u32 	%r942, [%rd8+272];
	xor.b32  	%r1075, %r1075, %r942;
	ld.global.u32 	%r943, [%rd8+276];
	xor.b32  	%r1074, %r1074, %r943;
$L__BB0_107:
	and.b32  	%r945, %r844, 16384;
	setp.eq.s32 	%p58, %r945, 0;
	@%p58 bra 	$L__BB0_109;
	ld.global.u32 	%r946, [%rd8+280];
	xor.b32  	%r1078, %r1078, %r946;
	ld.global.u32 	%r947, [%rd8+284];
	xor.b32  	%r1077, %r1077, %r947;
	ld.global.u32 	%r948, [%rd8+288];
	xor.b32  	%r1076, %r1076, %r948;
	ld.global.u32 	%r949, [%rd8+292];
	xor.b32  	%r1075, %r1075, %r949;
	ld.global.u32 	%r950, [%rd8+296];
	xor.b32  	%r1074, %r1074, %r950;
$L__BB0_109:
	and.b32  	%r952, %r844, 32768;
	setp.eq.s32 	%p59, %r952, 0;
	@%p59 bra 	$L__BB0_111;
	ld.global.u32 	%r953, [%rd8+300];
	xor.b32  	%r1078, %r1078, %r953;
	ld.global.u32 	%r954, [%rd8+304];
	xor.b32  	%r1077, %r1077, %r954;
	ld.global.u32 	%r955, [%rd8+308];
	xor.b32  	%r1076, %r1076, %r955;
	ld.global.u32 	%r956, [%rd8+312];
	xor.b32  	%r1075, %r1075, %r956;
	ld.global.u32 	%r957, [%rd8+316];
	xor.b32  	%r1074, %r1074, %r957;
$L__BB0_111:
	add.s32 	%r1257, %r1257, 16;
	setp.ne.s32 	%p60, %r1257, 32;
	@%p60 bra 	$L__BB0_79;
	mad.lo.s32 	%r958, %r1251, -31, %r374;
	add.s32 	%r1251, %r958, 1;
	setp.ne.s32 	%p61, %r1251, 5;
	@%p61 bra 	$L__BB0_78;
	st.local.u32 	[%rd1+4], %r1078;
	st.local.v2.u32 	[%rd1+8], {%r1077, %r1076};
	st.local.v2.u32 	[%rd1+16], {%r1075, %r1074};
$L__BB0_114:
	shr.u64 	%rd27, %rd3, 2;
	add.s32 	%r1061, %r1061, 1;
	setp.gt.u64 	%p62, %rd3, 3;
	@%p62 bra 	$L__BB0_2;
$L__BB0_115:
	setp.lt.s32 	%p63, %r597, 1;
	mov.b32 	%r1372, 0;
	@%p63 bra 	$L__BB0_122;
	and.b32  	%r554, %r597, 3;
	setp.lt.u32 	%p64, %r597, 4;
	mov.b32 	%r1372, 0;
	@%p64 bra 	$L__BB0_119;
	mul.lo.s32 	%r963, %r2, 1703105765;
	sub.s32 	%r964, %r1, %r963;
	add.s32 	%r1349, %r964, 9514737;
	and.b32  	%r965, %r597, 2147483644;
	neg.s32 	%r1348, %r965;
	mov.b32 	%r1372, 0;
$L__BB0_118:
	mov.u32 	%r1357, %r1349;
	shr.u32 	%r966, %r1078, 2;
	xor.b32  	%r967, %r966, %r1078;
	shl.b32 	%r968, %r1074, 4;
	shl.b32 	%r969, %r967, 1;
	xor.b32  	%r970, %r969, %r968;
	xor.b32  	%r971, %r970, %r967;
	xor.b32  	%r972, %r971, %r1074;
	add.s32 	%r973, %r1357, -2899496;
	add.s32 	%r974, %r973, %r972;
	add.s32 	%r975, %r974, 362437;
	cvt.rn.f32.u32 	%f1, %r975;
	fma.rn.f32 	%f2, %f1, 0f2F800000, 0f2F000000;
	shr.u32 	%r976, %r1077, 2;
	xor.b32  	%r977, %r976, %r1077;
	shl.b32 	%r978, %r972, 4;
	shl.b32 	%r979, %r977, 1;
	xor.b32  	%r980, %r979, %r978;
	xor.b32  	%r981, %r980, %r977;
	xor.b32  	%r982, %r981, %r972;
	add.s32 	%r983, %r973, %r982;
	add.s32 	%r984, %r983, 724874;
	cvt.rn.f32.u32 	%f3, %r984;
	fma.rn.f32 	%f4, %f3, 0f2F800000, 0f2F000000;
	mul.f32 	%f5, %f4, %f4;
	fma.rn.f32 	%f6, %f2, %f2, %f5;
	setp.le.f32 	%p65, %f6, 0f3F800000;
	selp.u32 	%r985, 1, 0, %p65;
	add.s32 	%r986, %r1372, %r985;
	shr.u32 	%r987, %r1076, 2;
	xor.b32  	%r988, %r987, %r1076;
	shl.b32 	%r989, %r982, 4;
	shl.b32 	%r990, %r988, 1;
	xor.b32  	%r991, %r990, %r989;
	xor.b32  	%r992, %r991, %r988;
	xor.b32  	%r993, %r992, %r982;
	add.s32 	%r994, %r973, %r993;
	add.s32 	%r995, %r994, 1087311;
	cvt.rn.f32.u32 	%f7, %r995;
	fma.rn.f32 	%f8, %f7, 0f2F800000, 0f2F000000;
	shr.u32 	%r996, %r1075, 2;
	xor.b32  	%r997, %r996, %r1075;
	shl.b32 	%r998, %r993, 4;
	shl.b32 	%r999, %r997, 1;
	xor.b32  	%r1000, %r999, %r998;
	xor.b32  	%r1001, %r1000, %r997;
	xor.b32  	%r1078, %r1001, %r993;
	add.s32 	%r1002, %r973, %r1078;
	add.s32 	%r1003, %r1002, 1449748;
	cvt.rn.f32.u32 	%f9, %r1003;
	fma.rn.f32 	%f10, %f9, 0f2F800000, 0f2F000000;
	mul.f32 	%f11, %f10, %f10;
	fma.rn.f32 	%f12, %f8, %f8, %f11;
	setp.le.f32 	%p66, %f12, 0f3F800000;
	selp.u32 	%r1004, 1, 0, %p66;
	add.s32 	%r1005, %r986, %r1004;
	shr.u32 	%r1006, %r1074, 2;
	xor.b32  	%r1007, %r1006, %r1074;
	shl.b32 	%r1008, %r1078, 4;
	shl.b32 	%r1009, %r1007, 1;
	xor.b32  	%r1010, %r1009, %r1008;
	xor.b32  	%r1011, %r1010, %r1007;
	xor.b32  	%r1077, %r1011, %r1078;
	add.s32 	%r1012, %r973, %r1077;
	add.s32 	%r1013, %r1012, 1812185;
	cvt.rn.f32.u32 	%f13, %r1013;
	fma.rn.f32 	%f14, %f13, 0f2F800000, 0f2F000000;
	shr.u32 	%r1014, %r972, 2;
	xor.b32  	%r1015, %r1014, %r972;
	shl.b32 	%r1016, %r1077, 4;
	shl.b32 	%r1017, %r1015, 1;
	xor.b32  	%r1018, %r1017, %r1016;
	xor.b32  	%r1019, %r1018, %r1015;
	xor.b32  	%r1076, %r1019, %r1077;
	add.s32 	%r1020, %r973, %r1076;
	add.s32 	%r1021, %r1020, 2174622;
	cvt.rn.f32.u32 	%f15, %r1021;
	fma.rn.f32 	%f16, %f15, 0f2F800000, 0f2F000000;
	mul.f32 	%f17, %f16, %f16;
	fma.rn.f32 	%f18, %f14, %f14, %f17;
	setp.le.f32 	%p67, %f18, 0f3F800000;
	selp.u32 	%r1022, 1, 0, %p67;
	add.s32 	%r1023, %r1005, %r1022;
	shr.u32 	%r1024, %r982, 2;
	xor.b32  	%r1025, %r1024, %r982;
	shl.b32 	%r1026, %r1076, 4;
	shl.b32 	%r1027, %r1025, 1;
	xor.b32  	%r1028, %r1027, %r1026;
	xor.b32  	%r1029, %r1028, %r1025;
	xor.b32  	%r1075, %r1029, %r1076;
	add.s32 	%r1030, %r973, %r1075;
	add.s32 	%r1031, %r1030, 2537059;
	cvt.rn.f32.u32 	%f19, %r1031;
	fma.rn.f32 	%f20, %f19, 0f2F800000, 0f2F000000;
	shr.u32 	%r1032, %r993, 2;
	xor.b32  	%r1033, %r1032, %r993;
	shl.b32 	%r1034, %r1075, 4;
	shl.b32 	%r1035, %r1033, 1;
	xor.b32  	%r1036, %r1035, %r1034;
	xor.b32  	%r1037, %r1036, %r1033;
	xor.b32  	%r1074, %r1037, %r1075;
	add.s32 	%r1038, %r1074, %r1357;
	cvt.rn.f32.u32 	%f21, %r1038;
	fma.rn.f32 	%f22, %f21, 0f2F800000, 0f2F000000;
	mul.f32 	%f23, %f22, %f22;
	fma.rn.f32 	%f24, %f20, %f20, %f23;
	setp.le.f32 	%p68, %f24, 0f3F800000;
	selp.u32 	%r1039, 1, 0, %p68;
	add.s32 	%r1372, %r1023, %r1039;
	add.s32 	%r1349, %r1357, 2899496;
	add.s32 	%r1348, %r1348, 4;
	setp.ne.s32 	%p69, %r1348, 0;
	@%p69 bra 	$L__BB0_118;
$L__BB0_119:
	setp.eq.s32 	%p70, %r554, 0;
	@%p70 bra 	$L__BB0_122;
	add.s32 	%r1365, %r1357, 724874;
	neg.s32 	%r1364, %r554;
$L__BB0_121:
	.pragma "nounroll";
	mov.u32 	%r587, %r1076;
	mov.u32 	%r586, %r1075;
	mov.u32 	%r1076, %r1074;
	shr.u32 	%r1040, %r1078, 2;
	xor.b32  	%r1041, %r1040, %r1078;
	shl.b32 	%r1042, %r1076, 4;
	shl.b32 	%r1043, %r1041, 1;
	xor.b32  	%r1044, %r1043, %r1042;
	xor.b32  	%r1045, %r1044, %r1041;
	xor.b32  	%r1075, %r1045, %r1076;
	add.s32 	%r1046, %r1365, %r1075;
	add.s32 	%r1047, %r1046, -362437;
	cvt.rn.f32.u32 	%f25, %r1047;
	fma.rn.f32 	%f26, %f25, 0f2F800000, 0f2F000000;
	shr.u32 	%r1048, %r1077, 2;
	xor.b32  	%r1049, %r1048, %r1077;
	shl.b32 	%r1050, %r1075, 4;
	shl.b32 	%r1051, %r1049, 1;
	xor.b32  	%r1052, %r1051, %r1050;
	xor.b32  	%r1053, %r1052, %r1049;
	xor.b32  	%r1074, %r1053, %r1075;
	add.s32 	%r1054, %r1365, %r1074;
	cvt.rn.f32.u32 	%f27, %r1054;
	fma.rn.f32 	%f28, %f27, 0f2F800000, 0f2F000000;
	mul.f32 	%f29, %f28, %f28;
	fma.rn.f32 	%f30, %f26, %f26, %f29;
	setp.le.f32 	%p71, %f30, 0f3F800000;
	selp.u32 	%r1055, 1, 0, %p71;
	add.s32 	%r1372, %r1372, %r1055;
	add.s32 	%r1365, %r1365, 724874;
	add.s32 	%r1364, %r1364, 1;
	setp.ne.s32 	%p72, %r1364, 0;
	mov.u32 	%r1077, %r586;
	mov.u32 	%r1078, %r587;
	@%p72 bra 	$L__BB0_121;
$L__BB0_122:
	cvta.to.global.u64 	%rd24, %rd10;
	shl.b64 	%rd25, %rd2, 2;
	add.s64 	%rd26, %rd24, %rd25;
	st.global.u32 	[%rd26], %r1372;
	ret;

}


// ===== COMPILED SASS (sm_100) =====

	.target	sm_100

	.elftype	@"ET_EXEC"


//--------------------- .note.nv.tkinfo           --------------------------
	.section	.note.nv.tkinfo,"",@"SHT_NOTE"
	.sectionflags	@"SHF_NOTE_NV_TKINFO"
	.tkinfo
        /*0018*/ 	.word	0x00000002
        /*0030*/ 	.string	""
        /*0030*/ 	.string	"ptxas"
        /*0030*/ 	.string	"Cuda compilation tools, release 13.0, V13.0.88"
        /*0030*/ 	.string	"Build cuda_13.0.r13.0/compiler.36424714_0"
        /*0030*/ 	.string	"-arch sm_100 -m 64 "



//--------------------- .note.nv.cuinfo           --------------------------
	.section	.note.nv.cuinfo,"",@"SHT_NOTE"
	.sectionflags	@"SHF_NOTE_NV_CUINFO"
        /*0018*/ 	.short	0x0002
        /*001a*/ 	.short	0x0064
        /*001c*/ 	.short	0x0082
	.zero		2


//--------------------- .nv.info                  --------------------------
	.section	.nv.info,"",@"SHT_CUDA_INFO"
	.align	4


	//----- nvinfo : EIATTR_REGCOUNT
	.align		4
        /*0000*/ 	.byte	0x04, 0x2f
        /*0002*/ 	.short	(.L_10 - .L_9)
	.align		4
.L_9:
        /*0004*/ 	.word	index@(_Z12monteCarloPiPiiy)
        /*0008*/ 	.word	0x0000001f


	//----- nvinfo : EIATTR_FRAME_SIZE
	.align		4
.L_10:
        /*000c*/ 	.byte	0x04, 0x11
        /*000e*/ 	.short	(.L_12 - .L_11)
	.align		4
.L_11:
        /*0010*/ 	.word	index@(_Z12monteCarloPiPiiy)
        /*0014*/ 	.word	0x00000030


	//----- nvinfo : EIATTR_MIN_STACK_SIZE
	.align		4
.L_12:
        /*0018*/ 	.byte	0x04, 0x12
        /*001a*/ 	.short	(.L_14 - .L_13)
	.align		4
.L_13:
        /*001c*/ 	.word	index@(_Z12monteCarloPiPiiy)
        /*0020*/ 	.word	0x00000030
.L_14:


//--------------------- .nv.compat                --------------------------
	.section	.nv.compat,"",@"SHT_CUDA_COMPAT_INFO"
	.align	4
        /*0000*/ 	.byte	0x02, 0x09, 0x00, 0x00, 0x02, 0x02, 0x01, 0x00, 0x02, 0x05, 0x05, 0x00, 0x03, 0x07, 0x01, 0x01
        /*0010*/ 	.byte	0x02, 0x03, 0x00, 0x00, 0x02, 0x06, 0x01, 0x00, 0x04, 0x0b, 0x08, 0x00, 0x01, 0x00, 0x00, 0x00
        /*0020*/ 	.byte	0x00, 0x00, 0x00, 0x00


//--------------------- .nv.info._Z12monteCarloPiPiiy --------------------------
	.section	.nv.info._Z12monteCarloPiPiiy,"",@"SHT_CUDA_INFO"
	.sectionflags	@""
	.align	4


	//----- nvinfo : EIATTR_CUDA_API_VERSION
	.align		4
        /*0000*/ 	.byte	0x04, 0x37
        /*0002*/ 	.short	(.L_16 - .L_15)
.L_15:
        /*0004*/ 	.word	0x00000082


	//----- nvinfo : EIATTR_KPARAM_INFO
	.align		4
.L_16:
        /*0008*/ 	.byte	0x04, 0x17
        /*000a*/ 	.short	(.L_18 - .L_17)
.L_17:
        /*000c*/ 	.word	0x00000000
        /*0010*/ 	.short	0x0002
        /*0012*/ 	.short	0x0010
        /*0014*/ 	.byte	0x00, 0xf0, 0x21, 0x00


	//----- nvinfo : EIATTR_KPARAM_INFO
	.align		4
.L_18:
        /*0018*/ 	.byte	0x04, 0x17
        /*001a*/ 	.short	(.L_20 - .L_19)
.L_19:
        /*001c*/ 	.word	0x00000000
        /*0020*/ 	.short	0x0001
        /*0022*/ 	.short	0x0008
        /*0024*/ 	.byte	0x00, 0xf0, 0x11, 0x00


	//----- nvinfo : EIATTR_KPARAM_INFO
	.align		4
.L_20:
        /*0028*/ 	.byte	0x04, 0x17
        /*002a*/ 	.short	(.L_22 - .L_21)
.L_21:
        /*002c*/ 	.word	0x00000000
        /*0030*/ 	.short	0x0000
        /*0032*/ 	.short	0x0000
        /*0034*/ 	.byte	0x00, 0xf5, 0x21, 0x00


	//----- nvinfo : EIATTR_SPARSE_MMA_MASK
	.align		4
.L_22:
        /*0038*/ 	.byte	0x03, 0x50
        /*003a*/ 	.short	0x0000


	//----- nvinfo : EIATTR_MAXREG_COUNT
	.align		4
        /*003c*/ 	.byte	0x03, 0x1b
        /*003e*/ 	.short	0x00ff


	//----- nvinfo : EIATTR_MERCURY_ISA_VERSION
	.align		4
        /*0040*/ 	.byte	0x03, 0x5f
        /*0042*/ 	.short	0x0101


	//----- nvinfo : EIATTR_VRC_CTA_INIT_COUNT
	.align		4
        /*0044*/ 	.byte	0x02, 0x4a
	.zero		1
	.zero		1


	//----- nvinfo : EIATTR_EXIT_INSTR_OFFSETS
	.align		4
        /*0048*/ 	.byte	0x04, 0x1c
        /*004a*/ 	.short	(.L_24 - .L_23)


	//   ....[0]....
.L_23:
        /*004c*/ 	.word	0x000030c0


	//----- nvinfo : EIATTR_CRS_STACK_SIZE
	.align		4
.L_24:
        /*0050*/ 	.byte	0x04, 0x1e
        /*0052*/ 	.short	(.L_26 - .L_25)
.L_25:
        /*0054*/ 	.word	0x00000000


	//----- nvinfo : EIATTR_CBANK_PARAM_SIZE
	.align		4
.L_26:
        /*0058*/ 	.byte	0x03, 0x19
        /*005a*/ 	.short	0x0018


	//----- nvinfo : EIATTR_PARAM_CBANK
	.align		4
        /*005c*/ 	.byte	0x04, 0x0a
        /*005e*/ 	.short	(.L_28 - .L_27)
	.align		4
.L_27:
        /*0060*/ 	.word	index@(.nv.constant0._Z12monteCarloPiPiiy)
        /*0064*/ 	.short	0x0380
        /*0066*/ 	.short	0x0018


	//----- nvinfo : EIATTR_SW_WAR
	.align		4
.L_28:
        /*0068*/ 	.byte	0x04, 0x36
        /*006a*/ 	.short	(.L_30 - .L_29)
.L_29:
        /*006c*/ 	.word	0x00000008
.L_30:


//--------------------- .nv.callgraph             --------------------------
	.section	.nv.callgraph,"",@"SHT_CUDA_CALLGRAPH"
	.align	4
	.sectionentsize	8
	.align		4
        /*0000*/ 	.word	0x00000000
	.align		4
        /*0004*/ 	.word	0xffffffff
	.align		4
        /*0008*/ 	.word	0x00000000
	.align		4
        /*000c*/ 	.word	0xfffffffe
	.align		4
        /*0010*/ 	.word	0x00000000
	.align		4
        /*0014*/ 	.word	0xfffffffd
	.align		4
        /*0018*/ 	.word	0x00000000
	.align		4
        /*001c*/ 	.word	0xfffffffc


//--------------------- .nv.constant4             --------------------------
	.section	.nv.constant4,"a",@progbits
	.align	8
	.align		8
.nv.constant4:
        /*0000*/ 	.dword	precalc_xorwow_matrix
	.align		8
        /*0008*/ 	.dword	precalc_xorwow_offset_matrix
	.align		8
        /*0010*/ 	.dword	mrg32k3aM1
	.align		8
        /*0018*/ 	.dword	mrg32k3aM2
	.align		8
        /*0020*/ 	.dword	mrg32k3aM1SubSeq
	.align		8
        /*0028*/ 	.dword	mrg32k3aM2SubSeq
	.align		8
        /*0030*/ 	.dword	mrg32k3aM1Seq
	.align		8
        /*0038*/ 	.dword	mrg32k3aM2Seq


//--------------------- .nv.constant3             --------------------------
	.section	.nv.constant3,"a",@progbits
	.align	8
.nv.constant3:
	.type		__cr_lgamma_table,@object
	.size		__cr_lgamma_table,(.L_8 - __cr_lgamma_table)
__cr_lgamma_table:
        /*0000*/ 	.byte	0x00, 0x00, 0x00, 0x00, 0x00, 0x00, 0x00, 0x00, 0x00, 0x00, 0x00, 0x00, 0x00, 0x00, 0x00, 0x00
        /*0010*/ 	.byte	0xef, 0x39, 0xfa, 0xfe, 0x42, 0x2e, 0xe6, 0x3f, 0x02, 0x20, 0x2a, 0xfa, 0x0b, 0xab, 0xfc, 0x3f
        /*0020*/ 	.byte	0xf9, 0x2c, 0x92, 0x7c, 0xa7, 0x6c, 0x09, 0x40, 0xc9, 0x79, 0x44, 0x3c, 0x64, 0x26, 0x13, 0x40
        /*0030*/ 	.byte	0xca, 0x01, 0xcf, 0x3a, 0x27, 0x51, 0x1a, 0x40, 0x30, 0xcc, 0x2d, 0xf3, 0xe1, 0x0c, 0x21, 0x40
        /*0040*/ 	.byte	0x0d, 0xb7, 0xfc, 0x82, 0x8e, 0x35, 0x25, 0x40
.L_8:


//--------------------- .text._Z12monteCarloPiPiiy --------------------------
	.section	.text._Z12monteCarloPiPiiy,"ax",@progbits
	.align	128
        .global         _Z12monteCarloPiPiiy
        .type           _Z12monteCarloPiPiiy,@function
        .size           _Z12monteCarloPiPiiy,(.L_x_16 - _Z12monteCarloPiPiiy)
        .other          _Z12monteCarloPiPiiy,@"STO_CUDA_ENTRY STV_DEFAULT"
_Z12monteCarloPiPiiy:
.text._Z12monteCarloPiPiiy:
[----:B------:R-:W0:Y:S08]  /*0000*/  LDC R1, c[0x0][0x37c] ;  /* 0x0000df00ff017b82 */ /* 0x000e300000000800 */
[----:B------:R-:W1:Y:S01]  /*0010*/  LDC.64 R2, c[0x0][0x390] ;  /* 0x0000e400ff027b82 */ /* 0x000e620000000a00 */
[----:B------:R-:W2:Y:S01]  /*0020*/  S2R R9, SR_TID.X ;  /* 0x0000000000097919 */ /* 0x000ea20000002100 */
[----:B0-----:R-:W-:Y:S01]  /*0030*/  VIADD R1, R1, 0xffffffd0 ;  /* 0xffffffd001017836 */ /* 0x001fe20000000000 */
[----:B------:R-:W0:Y:S01]  /*0040*/  LDCU.64 UR6, c[0x0][0x358] ;  /* 0x00006b00ff0677ac */ /* 0x000e220008000a00 */
[----:B------:R-:W-:Y:S04]  /*0050*/  BSSY.RECONVERGENT B0, `(.L_x_0) ;  /* 0x0000266000007945 */ /* 0x000fe80003800200 */
[----:B------:R-:W2:Y:S08]  /*0060*/  S2UR UR4, SR_CTAID.X ;  /* 0x00000000000479c3 */ /* 0x000eb00000002500 */
[----:B------:R-:W2:Y:S01]  /*0070*/  LDC R8, c[0x0][0x360] ;  /* 0x0000d800ff087b82 */ /* 0x000ea20000000800 */
[----:B-1----:R-:W-:-:S02]  /*0080*/  LOP3.LUT R0, R2, 0xaad26b49, RZ, 0x3c, !PT ;  /* 0xaad26b4902007812 */ /* 0x002fc400078e3cff */
[----:B------:R-:W-:-:S03]  /*0090*/  LOP3.LUT R2, R3, 0xf7dcefdd, RZ, 0x3c, !PT ;  /* 0xf7dcefdd03027812 */ /* 0x000fc600078e3cff */
[----:B------:R-:W-:Y:S02]  /*00a0*/  IMAD R0, R0, 0x4182bed5, RZ ;  /* 0x4182bed500007824 */ /* 0x000fe400078e02ff */
[----:B------:R-:W-:Y:S02]  /*00b0*/  IMAD R3, R2, -0x658354e5, RZ ;  /* 0x9a7cab1b02037824 */ /* 0x000fe400078e02ff */
[C---:B------:R-:W-:Y:S01]  /*00c0*/  VIADD R7, R0.reuse, 0x75bcd15 ;  /* 0x075bcd1500077836 */ /* 0x040fe20000000000 */
[C---:B------:R-:W-:Y:S01]  /*00d0*/  LOP3.LUT R4, R0.reuse, 0x159a55e5, RZ, 0x3c, !PT ;  /* 0x159a55e500047812 */ /* 0x040fe200078e3cff */
[C---:B------:R-:W-:Y:S01]  /*00e0*/  VIADD R5, R3.reuse, 0x1f123bb5 ;  /* 0x1f123bb503057836 */ /* 0x040fe20000000000 */
[C---:B------:R-:W-:Y:S02]  /*00f0*/  IADD3 R6, PT, PT, R0.reuse, 0x64f0c9, R3 ;  /* 0x0064f0c900067810 */ /* 0x040fe40007ffe003 */
[----:B------:R-:W-:Y:S01]  /*0100*/  LOP3.LUT R2, R3, 0x5491333, RZ, 0x3c, !PT ;  /* 0x0549133303027812 */ /* 0x000fe200078e3cff */
[----:B------:R-:W-:Y:S01]  /*0110*/  VIADD R3, R0, 0x583f19 ;  /* 0x00583f1900037836 */ /* 0x000fe20000000000 */
[----:B------:R1:W-:Y:S01]  /*0120*/  STL.64 [R1+0x8], R4 ;  /* 0x0000080401007387 */ /* 0x0003e20000100a00 */
[----:B--2---:R-:W-:-:S03]  /*0130*/  IMAD R0, R8, UR4, R9 ;  /* 0x0000000408007c24 */ /* 0x004fc6000f8e0209 */
[----:B------:R1:W-:Y:S02]  /*0140*/  STL.64 [R1], R6 ;  /* 0x0000000601007387 */ /* 0x0003e40000100a00 */
[----:B------:R-:W-:Y:S02]  /*0150*/  ISETP.NE.AND P0, PT, R0, RZ, PT ;  /* 0x000000ff0000720c */ /* 0x000fe40003f05270 */
[----:B------:R1:W-:Y:S01]  /*0160*/  STL.64 [R1+0x10], R2 ;  /* 0x0000100201007387 */ /* 0x0003e20000100a00 */
[----:B------:R-:W-:-:S10]  /*0170*/  SHF.R.S32.HI R8, RZ, 0x1f, R0 ;  /* 0x0000001fff087819 */ /* 0x000fd40000011400 */
[----:B0-----:R-:W-:Y:S05]  /*0180*/  @!P0 BRA `(.L_x_1) ;  /* 0x0000002400488947 */ /* 0x001fea0003800000 */
[----:B------:R-:W-:Y:S02]  /*0190*/  IMAD.MOV.U32 R15, RZ, RZ, R8 ;  /* 0x000000ffff0f7224 */ /* 0x000fe400078e0008 */
[----:B------:R-:W-:Y:S02]  /*01a0*/  IMAD.MOV.U32 R13, RZ, RZ, RZ ;  /* 0x000000ffff0d7224 */ /* 0x000fe400078e00ff */
[----:B------:R-:W-:-:S07]  /*01b0*/  IMAD.MOV.U32 R12, RZ, RZ, R0 ;  /* 0x000000ffff0c7224 */ /* 0x000fce00078e0000 */
.L_x_10:
[----:B------:R-:W-:Y:S01]  /*01c0*/  LOP3.LUT R8, R12, 0x3, RZ, 0xc0, !PT ;  /* 0x000000030c087812 */ /* 0x000fe200078ec0ff */
[----:B------:R-:W-:Y:S03]  /*01d0*/  BSSY.RECONVERGENT B1, `(.L_x_2) ;  /* 0x0000247000017945 */ /* 0x000fe60003800200 */
[----:B------:R-:W-:-:S04]  /*01e0*/  ISETP.NE.U32.AND P0, PT, R8, RZ, PT ;  /* 0x000000ff0800720c */ /* 0x000fc80003f05070 */
[----:B------:R-:W-:-:S13]  /*01f0*/  ISETP.NE.AND.EX P0, PT, RZ, RZ, PT, P0 ;  /* 0x000000ffff00720c */ /* 0x000fda0003f05300 */
[----:B0-----:R-:W-:Y:S05]  /*0200*/  @!P0 BRA `(.L_x_3) ;  /* 0x00000024000c8947 */ /* 0x001fea0003800000 */
[----:B------:R-:W0:Y:S01]  /*0210*/  LDC.64 R10, c[0x4][RZ] ;  /* 0x01000000ff0a7b82 */ /* 0x000e220000000a00 */
[----:B------:R-:W-:Y:S01]  /*0220*/  IMAD.MOV.U32 R14, RZ, RZ, RZ ;  /* 0x000000ffff0e7224 */ /* 0x000fe200078e00ff */
[----:B-1----:R-:W-:Y:S02]  /*0230*/  CS2R R2, SRZ ;  /* 0x0000000000027805 */ /* 0x002fe4000001ff00 */
[----:B------:R-:W-:Y:S01]  /*0240*/  CS2R R4, SRZ ;  /* 0x0000000000047805 */ /* 0x000fe2000001ff00 */
[----:B------:R-:W-:Y:S02]  /*0250*/  IMAD.MOV.U32 R7, RZ, RZ, RZ ;  /* 0x000000ffff077224 */ /* 0x000fe400078e00ff */
[----:B0-----:R-:W-:-:S07]  /*0260*/  IMAD.WIDE.U32 R10, R13, 0xc80, R10 ;  /* 0x00000c800d0a7825 */ /* 0x001fce00078e000a */
.L_x_5:
[----:B------:R-:W-:-:S06]  /*0270*/  IMAD R16, R14, 0x4, R1 ;  /* 0x000000040e107824 */ /* 0x000fcc00078e0201 */
[----:B------:R-:W5:Y:S01]  /*0280*/  LDL R16, [R16+0x4] ;  /* 0x0000040010107983 */ /* 0x000f620000100800 */
[----:B------:R-:W-:-:S05]  /*0290*/  UMOV UR4, URZ ;  /* 0x000000ff00047c82 */ /* 0x000fca0008000000 */
.L_x_4:
[----:B-----5:R-:W-:Y:S01]  /*02a0*/  SHF.R.U32.HI R21, RZ, UR4, R16 ;  /* 0x00000004ff157c19 */ /* 0x020fe20008011610 */
[----:B------:R-:W-:-:S03]  /*02b0*/  IMAD.SHL.U32 R8, R14, 0x20, RZ ;  /* 0x000000200e087824 */ /* 0x000fc600078e00ff */
[----:B------:R-:W-:Y:S01]  /*02c0*/  LOP3.LUT R9, R21, 0x1, RZ, 0xc0, !PT ;  /* 0x0000000115097812 */ /* 0x000fe200078ec0ff */
[----:B------:R-:W-:-:S03]  /*02d0*/  VIADD R8, R8, UR4 ;  /* 0x0000000408087c36 */ /* 0x000fc60008000000 */
[----:B------:R-:W-:Y:S01]  /*02e0*/  ISETP.NE.U32.AND P0, PT, R9, 0x1, PT ;  /* 0x000000010900780c */ /* 0x000fe20003f05070 */
[----:B------:R-:W-:-:S03]  /*02f0*/  IMAD R9, R8, 0x5, RZ ;  /* 0x0000000508097824 */ /* 0x000fc600078e02ff */
[----:B------:R-:W-:Y:S01]  /*0300*/  R2P PR, R21, 0x7e ;  /* 0x0000007e15007804 */ /* 0x000fe20000000000 */
[----:B------:R-:W-:-:S08]  /*0310*/  IMAD.WIDE.U32 R8, R9, 0x4, R10 ;  /* 0x0000000409087825 */ /* 0x000fd000078e000a */
[----:B------:R-:W2:Y:S04]  /*0320*/  @!P0 LDG.E R20, desc[UR6][R8.64+0x10] ;  /* 0x0000100608148981 */ /* 0x000ea8000c1e1900 */
[----:B------:R-:W3:Y:S04]  /*0330*/  @P1 LDG.E R22, desc[UR6][R8.64+0x24] ;  /* 0x0000240608161981 */ /* 0x000ee8000c1e1900 */
[----:B------:R-:W4:Y:S04]  /*0340*/  @P2 LDG.E R24, desc[UR6][R8.64+0x38] ;  /* 0x0000380608182981 */ /* 0x000f28000c1e1900 */
[----:B------:R-:W4:Y:S04]  /*0350*/  @P3 LDG.E R26, desc[UR6][R8.64+0x4c] ;  /* 0x00004c06081a3981 */ /* 0x000f28000c1e1900 */
[----:B------:R-:W4:Y:S04]  /*0360*/  @P4 LDG.E R28, desc[UR6][R8.64+0x60] ;  /* 0x00006006081c4981 */ /* 0x000f28000c1e1900 */
[----:B------:R-:W4:Y:S04]  /*0370*/  @!P0 LDG.E R18, desc[UR6][R8.64] ;  /* 0x0000000608128981 */ /* 0x000f28000c1e1900 */
[----:B------:R-:W4:Y:S04]  /*0380*/  @!P0 LDG.E R17, desc[UR6][R8.64+0x4] ;  /* 0x0000040608118981 */ /* 0x000f28000c1e1900 */
[----:B------:R-:W4:Y:S04]  /*0390*/  @P5 LDG.E R19, desc[UR6][R8.64+0x74] ;  /* 0x0000740608135981 */ /* 0x000f28000c1e1900 */
[----:B------:R-:W4:Y:S04]  /*03a0*/  @P1 LDG.E R23, desc[UR6][R8.64+0x20] ;  /* 0x0000200608171981 */ /* 0x000f28000c1e1900 */
[----:B------:R-:W4:Y:S01]  /*03b0*/  @P3 LDG.E R25, desc[UR6][R8.64+0x48] ;  /* 0x0000480608193981 */ /* 0x000f22000c1e1900 */
[----:B--2---:R-:W-:-:S03]  /*03c0*/  @!P0 LOP3.LUT R3, R3, R20, RZ, 0x3c, !PT ;  /* 0x0000001403038212 */ /* 0x004fc600078e3cff */
[----:B------:R-:W2:Y:S01]  /*03d0*/  @P1 LDG.E R20, desc[UR6][R8.64+0x14] ;  /* 0x0000140608141981 */ /* 0x000ea2000c1e1900 */
[----:B---3--:R-:W-:-:S03]  /*03e0*/  @P1 LOP3.LUT R3, R3, R22, RZ, 0x3c, !PT ;  /* 0x0000001603031212 */ /* 0x008fc600078e3cff */
[----:B------:R-:W3:Y:S01]  /*03f0*/  @P1 LDG.E R22, desc[UR6][R8.64+0x1c] ;  /* 0x00001c0608161981 */ /* 0x000ee2000c1e1900 */
[----:B----4-:R-:W-:-:S03]  /*0400*/  @P2 LOP3.LUT R3, R3, R24, RZ, 0x3c, !PT ;  /* 0x0000001803032212 */ /* 0x010fc600078e3cff */
[----:B------:R-:W4:Y:S01]  /*0410*/  @P2 LDG.E R24, desc[UR6][R8.64+0x28] ;  /* 0x0000280608182981 */ /* 0x000f22000c1e1900 */
[----:B------:R-:W-:-:S03]  /*0420*/  @P3 LOP3.LUT R3, R3, R26, RZ, 0x3c, !PT ;  /* 0x0000001a03033212 */ /* 0x000fc600078e3cff */
[----:B------:R-:W3:Y:S01]  /*0430*/  @P6 LDG.E R26, desc[UR6][R8.64+0x88] ;  /* 0x00008806081a6981 */ /* 0x000ee2000c1e1900 */
[----:B------:R-:W-:Y:S02]  /*0440*/  @P4 LOP3.LUT R3, R3, R28, RZ, 0x3c, !PT ;  /* 0x0000001c03034212 */ /* 0x000fe400078e3cff */
[----:B------:R-:W-:Y:S02]  /*0450*/  @!P0 LOP3.LUT R7, R7, R18, RZ, 0x3c, !PT ;  /* 0x0000001207078212 */ /* 0x000fe400078e3cff */
[----:B------:R-:W3:Y:S01]  /*0460*/  @!P0 LDG.E R18, desc[UR6][R8.64+0x8] ;  /* 0x0000080608128981 */ /* 0x000ee2000c1e1900 */
[----:B------:R-:W-:-:S03]  /*0470*/  @!P0 LOP3.LUT R4, R4, R17, RZ, 0x3c, !PT ;  /* 0x0000001104048212 */ /* 0x000fc600078e3cff */
[----:B------:R-:W3:Y:S01]  /*0480*/  @!P0 LDG.E R17, desc[UR6][R8.64+0xc] ;  /* 0x00000c0608118981 */ /* 0x000ee2000c1e1900 */
[----:B------:R-:W-:-:S03]  /*0490*/  @P5 LOP3.LUT R3, R3, R19, RZ, 0x3c, !PT ;  /* 0x0000001303035212 */ /* 0x000fc600078e3cff */
[----:B------:R-:W3:Y:S01]  /*04a0*/  @P1 LDG.E R19, desc[UR6][R8.64+0x18] ;  /* 0x0000180608131981 */ /* 0x000ee2000c1e1900 */
[----:B--2---:R-:W-:-:S03]  /*04b0*/  @P1 LOP3.LUT R7, R7, R20, RZ, 0x3c, !PT ;  /* 0x0000001407071212 */ /* 0x004fc600078e3cff */
[----:B------:R-:W2:Y:S01]  /*04c0*/  @P3 LDG.E R20, desc[UR6][R8.64+0x3c] ;  /* 0x00003c0608143981 */ /* 0x000ea2000c1e1900 */
[----:B----4-:R-:W-:-:S03]  /*04d0*/  @P2 LOP3.LUT R7, R7, R24, RZ, 0x3c, !PT ;  /* 0x0000001807072212 */ /* 0x010fc600078e3cff */
[----:B------:R-:W4:Y:S01]  /*04e0*/  @P4 LDG.E R24, desc[UR6][R8.64+0x50] ;  /* 0x0000500608184981 */ /* 0x000f22000c1e1900 */
[----:B---3--:R-:W-:-:S03]  /*04f0*/  @!P0 LOP3.LUT R5, R5, R18, RZ, 0x3c, !PT ;  /* 0x0000001205058212 */ /* 0x008fc600078e3cff */
[----:B------:R-:W3:Y:S01]  /*0500*/  @P2 LDG.E R18, desc[UR6][R8.64+0x30] ;  /* 0x0000300608122981 */ /* 0x000ee2000c1e1900 */
[----:B------:R-:W-:-:S03]  /*0510*/  @!P0 LOP3.LUT R2, R2, R17, RZ, 0x3c, !PT ;  /* 0x0000001102028212 */ /* 0x000fc600078e3cff */
[----:B------:R-:W3:Y:S01]  /*0520*/  @P2 LDG.E R17, desc[UR6][R8.64+0x2c] ;  /* 0x00002c0608112981 */ /* 0x000ee2000c1e1900 */
[----:B------:R-:W-:-:S03]  /*0530*/  @P1 LOP3.LUT R4, R4, R19, RZ, 0x3c, !PT ;  /* 0x0000001304041212 */ /* 0x000fc600078e3cff */
[----:B------:R-:W3:Y:S01]  /*0540*/  @P2 LDG.E R19, desc[UR6][R8.64+0x34] ;  /* 0x0000340608132981 */ /* 0x000ee2000c1e1900 */
[----:B------:R-:W-:Y:S02]  /*0550*/  @P1 LOP3.LUT R5, R5, R22, RZ, 0x3c, !PT ;  /* 0x0000001605051212 */ /* 0x000fe400078e3cff */
[----:B------:R-:W-:Y:S01]  /*0560*/  @P1 LOP3.LUT R2, R2, R23, RZ, 0x3c, !PT ;  /* 0x0000001702021212 */ /* 0x000fe200078e3cff */
[----:B------:R-:W3:Y:S04]  /*0570*/  @P3 LDG.E R22, desc[UR6][R8.64+0x44] ;  /* 0x0000440608163981 */ /* 0x000ee8000c1e1900 */
[----:B------:R-:W3:Y:S01]  /*0580*/  @P3 LDG.E R23, desc[UR6][R8.64+0x40] ;  /* 0x0000400608173981 */ /* 0x000ee2000c1e1900 */
[----:B--2---:R-:W-:-:S03]  /*0590*/  @P3 LOP3.LUT R7, R7, R20, RZ, 0x3c, !PT ;  /* 0x0000001407073212 */ /* 0x004fc600078e3cff */
[----:B------:R-:W2:Y:S01]  /*05a0*/  @P5 LDG.E R20, desc[UR6][R8.64+0x64] ;  /* 0x0000640608145981 */ /* 0x000ea2000c1e1900 */
[----:B----4-:R-:W-:-:S03]  /*05b0*/  @P4 LOP3.LUT R7, R7, R24, RZ, 0x3c, !PT ;  /* 0x0000001807074212 */ /* 0x010fc600078e3cff */
[----:B------:R-:W4:Y:S01]  /*05c0*/  @P6 LDG.E R24, desc[UR6][R8.64+0x78] ;  /* 0x0000780608186981 */ /* 0x000f22000c1e1900 */
[----:B---3--:R-:W-:-:S03]  /*05d0*/  @P2 LOP3.LUT R5, R5, R18, RZ, 0x3c, !PT ;  /* 0x0000001205052212 */ /* 0x008fc600078e3cff */
[----:B------:R-:W3:Y:S01]  /*05e0*/  @P4 LDG.E R18, desc[UR6][R8.64+0x58] ;  /* 0x0000580608124981 */ /* 0x000ee2000c1e1900 */
[----:B------:R-:W-:-:S03]  /*05f0*/  @P2 LOP3.LUT R4, R4, R17, RZ, 0x3c, !PT ;  /* 0x0000001104042212 */ /* 0x000fc600078e3cff */
[----:B------:R-:W3:Y:S01]  /*0600*/  @P4 LDG.E R17, desc[UR6][R8.64+0x54] ;  /* 0x0000540608114981 */ /* 0x000ee2000c1e1900 */
[----:B------:R-:W-:-:S03]  /*0610*/  @P2 LOP3.LUT R2, R2, R19, RZ, 0x3c, !PT ;  /* 0x0000001302022212 */ /* 0x000fc600078e3cff */
[----:B------:R-:W3:Y:S01]  /*0620*/  @P4 LDG.E R19, desc[UR6][R8.64+0x5c] ;  /* 0x00005c0608134981 */ /* 0x000ee2000c1e1900 */
[----:B------:R-:W-:Y:S02]  /*0630*/  @P3 LOP3.LUT R5, R5, R22, RZ, 0x3c, !PT ;  /* 0x0000001605053212 */ /* 0x000fe400078e3cff */
[----:B------:R-:W-:Y:S01]  /*0640*/  @P3 LOP3.LUT R2, R2, R25, RZ, 0x3c, !PT ;  /* 0x0000001902023212 */ /* 0x000fe200078e3cff */
[----:B------:R-:W3:Y:S01]  /*0650*/  @P5 LDG.E R22, desc[UR6][R8.64+0x6c] ;  /* 0x00006c0608165981 */ /* 0x000ee2000c1e1900 */
[----:B------:R-:W-:-:S03]  /*0660*/  @P3 LOP3.LUT R4, R4, R23, RZ, 0x3c, !PT ;  /* 0x0000001704043212 */ /* 0x000fc600078e3cff */
[----:B------:R-:W3:Y:S04]  /*0670*/  @P5 LDG.E R23, desc[UR6][R8.64+0x68] ;  /* 0x0000680608175981 */ /* 0x000ee8000c1e1900 */
[----:B------:R-:W3:Y:S01]  /*0680*/  @P5 LDG.E R25, desc[UR6][R8.64+0x70] ;  /* 0x0000700608195981 */ /* 0x000ee2000c1e1900 */
[----:B------:R-:W-:Y:S02]  /*0690*/  LOP3.LUT P0, RZ, R21, 0x80, RZ, 0xc0, !PT ;  /* 0x0000008015ff7812 */ /* 0x000fe4000780c0ff */
[----:B--2---:R-:W-:-:S11]  /*06a0*/  @P5 LOP3.LUT R7, R7, R20, RZ, 0x3c, !PT ;  /* 0x0000001407075212 */ /* 0x004fd600078e3cff */
        /* <DEDUP_REMOVED lines=15> */
[----:B------:R-:W-:Y:S02]  /*07a0*/  @P6 LOP3.LUT R3, R3, R26, RZ, 0x3c, !PT ;  /* 0x0000001a03036212 */ /* 0x000fe400078e3cff */
[----:B--2---:R-:W-:Y:S02]  /*07b0*/  @P0 LOP3.LUT R7, R7, R20, RZ, 0x3c, !PT ;  /* 0x0000001407070212 */ /* 0x004fe400078e3cff */
[----:B----4-:R-:W-:Y:S02]  /*07c0*/  @P0 LOP3.LUT R3, R3, R24, RZ, 0x3c, !PT ;  /* 0x0000001803030212 */ /* 0x010fe400078e3cff */
[----:B---3--:R-:W-:Y:S02]  /*07d0*/  @P6 LOP3.LUT R5, R5, R18, RZ, 0x3c, !PT ;  /* 0x0000001205056212 */ /* 0x008fe400078e3cff */
[----:B------:R-:W-:Y:S02]  /*07e0*/  @P6 LOP3.LUT R4, R4, R17, RZ, 0x3c, !PT ;  /* 0x0000001104046212 */ /* 0x000fe400078e3cff */
[----:B------:R-:W-:-:S02]  /*07f0*/  @P6 LOP3.LUT R2, R2, R19, RZ, 0x3c, !PT ;  /* 0x0000001302026212 */ /* 0x000fc400078e3cff */
[----:B------:R-:W-:Y:S02]  /*0800*/  @P0 LOP3.LUT R5, R5, R22, RZ, 0x3c, !PT ;  /* 0x0000001605050212 */ /* 0x000fe400078e3cff */
[----:B------:R-:W-:Y:S02]  /*0810*/  @P0 LOP3.LUT R4, R4, R23, RZ, 0x3c, !PT ;  /* 0x0000001704040212 */ /* 0x000fe400078e3cff */
[----:B------:R-:W-:Y:S02]  /*0820*/  @P0 LOP3.LUT R2, R2, R25, RZ, 0x3c, !PT ;  /* 0x0000001902020212 */ /* 0x000fe400078e3cff */
[----:B------:R-:W-:-:S13]  /*0830*/  R2P PR, R21.B1, 0x7f ;  /* 0x0000007f15007804 */ /* 0x000fda0000001000 */
[----:B------:R-:W2:Y:S04]  /*0840*/  @P0 LDG.E R18, desc[UR6][R8.64+0xa0] ;  /* 0x0000a00608120981 */ /* 0x000ea8000c1e1900 */
[----:B------:R-:W3:Y:S04]  /*0850*/  @P0 LDG.E R17, desc[UR6][R8.64+0xa4] ;  /* 0x0000a40608110981 */ /* 0x000ee8000c1e1900 */
[----:B------:R-:W4:Y:S04]  /*0860*/  @P0 LDG.E R20, desc[UR6][R8.64+0xa8] ;  /* 0x0000a80608140981 */ /* 0x000f28000c1e1900 */
[----:B------:R-:W4:Y:S04]  /*0870*/  @P0 LDG.E R19, desc[UR6][R8.64+0xac] ;  /* 0x0000ac0608130981 */ /* 0x000f28000c1e1900 */
[----:B------:R-:W4:Y:S04]  /*0880*/  @P0 LDG.E R22, desc[UR6][R8.64+0xb0] ;  /* 0x0000b00608160981 */ /* 0x000f28000c1e1900 */
[----:B------:R-:W4:Y:S04]  /*0890*/  @P1 LDG.E R24, desc[UR6][R8.64+0xb4] ;  /* 0x0000b40608181981 */ /* 0x000f28000c1e1900 */
[----:B------:R-:W4:Y:S04]  /*08a0*/  @P1 LDG.E R26, desc[UR6][R8.64+0xbc] ;  /* 0x0000bc06081a1981 */ /* 0x000f28000c1e1900 */
[----:B------:R-:W4:Y:S04]  /*08b0*/  @P1 LDG.E R23, desc[UR6][R8.64+0xb8] ;  /* 0x0000b80608171981 */ /* 0x000f28000c1e1900 */
[----:B------:R-:W4:Y:S04]  /*08c0*/  @P1 LDG.E R28, desc[UR6][R8.64+0xc4] ;  /* 0x0000c406081c1981 */ /* 0x000f28000c1e1900 */
[----:B------:R-:W4:Y:S01]  /*08d0*/  @P1 LDG.E R25, desc[UR6][R8.64+0xc0] ;  /* 0x0000c00608191981 */ /* 0x000f22000c1e1900 */
[----:B--2---:R-:W-:-:S03]  /*08e0*/  @P0 LOP3.LUT R7, R7, R18, RZ, 0x3c, !PT ;  /* 0x0000001207070212 */ /* 0x004fc600078e3cff */
[----:B------:R-:W2:Y:S01]  /*08f0*/  @P2 LDG.E R18, desc[UR6][R8.64+0xc8] ;  /* 0x0000c80608122981 */ /* 0x000ea2000c1e1900 */
[----:B---3--:R-:W-:-:S03]  /*0900*/  @P0 LOP3.LUT R4, R4, R17, RZ, 0x3c, !PT ;  /* 0x0000001104040212 */ /* 0x008fc600078e3cff */
[----:B------:R-:W3:Y:S01]  /*0910*/  @P2 LDG.E R17, desc[UR6][R8.64+0xcc] ;  /* 0x0000cc0608112981 */ /* 0x000ee2000c1e1900 */
[----:B----4-:R-:W-:-:S03]  /*0920*/  @P0 LOP3.LUT R5, R5, R20, RZ, 0x3c, !PT ;  /* 0x0000001405050212 */ /* 0x010fc600078e3cff */
[----:B------:R-:W4:Y:S01]  /*0930*/  @P3 LDG.E R20, desc[UR6][R8.64+0xec] ;  /* 0x0000ec0608143981 */ /* 0x000f22000c1e1900 */
[----:B------:R-:W-:-:S03]  /*0940*/  @P0 LOP3.LUT R2, R2, R19, RZ, 0x3c, !PT ;  /* 0x0000001302020212 */ /* 0x000fc600078e3cff */
[----:B------:R-:W4:Y:S01]  /*0950*/  @P2 LDG.E R19, desc[UR6][R8.64+0xd4] ;  /* 0x0000d40608132981 */ /* 0x000f22000c1e1900 */
[----:B------:R-:W-:Y:S02]  /*0960*/  @P0 LOP3.LUT R3, R3, R22, RZ, 0x3c, !PT ;  /* 0x0000001603030212 */ /* 0x000fe400078e3cff */
[----:B------:R-:W-:Y:S01]  /*0970*/  LOP3.LUT P0, RZ, R21, 0x8000, RZ, 0xc0, !PT ;  /* 0x0000800015ff7812 */ /* 0x000fe2000780c0ff */
[----:B------:R-:W4:Y:S01]  /*0980*/  @P2 LDG.E R22, desc[UR6][R8.64+0xd0] ;  /* 0x0000d00608162981 */ /* 0x000f22000c1e1900 */
[----:B------:R-:W-:-:S03]  /*0990*/  @P1 LOP3.LUT R7, R7, R24, RZ, 0x3c, !PT ;  /* 0x0000001807071212 */ /* 0x000fc600078e3cff */
[----:B------:R-:W4:Y:S01]  /*09a0*/  @P3 LDG.E R21, desc[UR6][R8.64+0xe0] ;  /* 0x0000e00608153981 */ /* 0x000f22000c1e1900 */
[----:B------:R-:W-:-:S03]  /*09b0*/  @P1 LOP3.LUT R5, R5, R26, RZ, 0x3c, !PT ;  /* 0x0000001a05051212 */ /* 0x000fc600078e3cff */
[----:B------:R-:W4:Y:S01]  /*09c0*/  @P2 LDG.E R24, desc[UR6][R8.64+0xd8] ;  /* 0x0000d80608182981 */ /* 0x000f22000c1e1900 */
[----:B------:R-:W-:-:S03]  /*09d0*/  @P1 LOP3.LUT R4, R4, R23, RZ, 0x3c, !PT ;  /* 0x0000001704041212 */ /* 0x000fc600078e3cff */
[----:B------:R-:W4:Y:S01]  /*09e0*/  @P3 LDG.E R26, desc[UR6][R8.64+0xdc] ;  /* 0x0000dc06081a3981 */ /* 0x000f22000c1e1900 */
[----:B------:R-:W-:-:S03]  /*09f0*/  @P1 LOP3.LUT R3, R3, R28, RZ, 0x3c, !PT ;  /* 0x0000001c03031212 */ /* 0x000fc600078e3cff */
[----:B------:R-:W4:Y:S04]  /*0a00*/  @P3 LDG.E R28, desc[UR6][R8.64+0xe4] ;  /* 0x0000e406081c3981 */ /* 0x000f28000c1e1900 */
[----:B------:R-:W4:Y:S01]  /*0a10*/  @P3 LDG.E R23, desc[UR6][R8.64+0xe8] ;  /* 0x0000e80608173981 */ /* 0x000f22000c1e1900 */
[----:B--2---:R-:W-:-:S03]  /*0a20*/  @P2 LOP3.LUT R7, R7, R18, RZ, 0x3c, !PT ;  /* 0x0000001207072212 */ /* 0x004fc600078e3cff */
[----:B------:R-:W2:Y:S01]  /*0a30*/  @P4 LDG.E R18, desc[UR6][R8.64+0xf0] ;  /* 0x0000f00608124981 */ /* 0x000ea2000c1e1900 */
[----:B---3--:R-:W-:Y:S02]  /*0a40*/  @P2 LOP3.LUT R4, R4, R17, RZ, 0x3c, !PT ;  /* 0x0000001104042212 */ /* 0x008fe400078e3cff */
[----:B------:R-:W-:Y:S01]  /*0a50*/  @P1 LOP3.LUT R2, R2, R25, RZ, 0x3c, !PT ;  /* 0x0000001902021212 */ /* 0x000fe200078e3cff */
[----:B------:R-:W3:Y:S03]  /*0a60*/  @P5 LDG.E R17, desc[UR6][R8.64+0x110] ;  /* 0x0001100608115981 */ /* 0x000ee6000c1e1900 */
[----:B----4-:R-:W-:Y:S02]  /*0a70*/  @P2 LOP3.LUT R2, R2, R19, RZ, 0x3c, !PT ;  /* 0x0000001302022212 */ /* 0x010fe400078e3cff */
[----:B------:R-:W4:Y:S01]  /*0a80*/  @P4 LDG.E R19, desc[UR6][R8.64+0xf4] ;  /* 0x0000f40608134981 */ /* 0x000f22000c1e1900 */
        /* <DEDUP_REMOVED lines=12> */
[----:B--2---:R-:W-:-:S03]  /*0b50*/  @P4 LOP3.LUT R7, R7, R18, RZ, 0x3c, !PT ;  /* 0x0000001207074212 */ /* 0x004fc600078e3cff */
[----:B------:R-:W2:Y:S01]  /*0b60*/  @P5 LDG.E R18, desc[UR6][R8.64+0x114] ;  /* 0x0001140608125981 */ /* 0x000ea2000c1e1900 */
[----:B------:R-:W-:-:S03]  /*0b70*/  @P3 LOP3.LUT R3, R3, R20, RZ, 0x3c, !PT ;  /* 0x0000001403033212 */ /* 0x000fc600078e3cff */
[----:B------:R-:W2:Y:S01]  /*0b80*/  @P6 LDG.E R20, desc[UR6][R8.64+0x118] ;  /* 0x0001180608146981 */ /* 0x000ea2000c1e1900 */
[----:B----4-:R-:W-:-:S03]  /*0b90*/  @P4 LOP3.LUT R4, R4, R19, RZ, 0x3c, !PT ;  /* 0x0000001304044212 */ /* 0x010fc600078e3cff */
[----:B------:R-:W4:Y:S01]  /*0ba0*/  @P6 LDG.E R19, desc[UR6][R8.64+0x11c] ;  /* 0x00011c0608136981 */ /* 0x000f22000c1e1900 */
[----:B---3--:R-:W-:-:S03]  /*0bb0*/  @P4 LOP3.LUT R5, R5, R22, RZ, 0x3c, !PT ;  /* 0x0000001605054212 */ /* 0x008fc600078e3cff */
[----:B------:R-:W3:Y:S01]  /*0bc0*/  @P6 LDG.E R22, desc[UR6][R8.64+0x120] ;  /* 0x0001200608166981 */ /* 0x000ee2000c1e1900 */
[----:B------:R-:W-:-:S03]  /*0bd0*/  @P4 LOP3.LUT R2, R2, R21, RZ, 0x3c, !PT ;  /* 0x0000001502024212 */ /* 0x000fc600078e3cff */
[----:B------:R-:W3:Y:S01]  /*0be0*/  @P0 LDG.E R21, desc[UR6][R8.64+0x130] ;  /* 0x0001300608150981 */ /* 0x000ee2000c1e1900 */
[----:B------:R-:W-:Y:S02]  /*0bf0*/  @P4 LOP3.LUT R3, R3, R24, RZ, 0x3c, !PT ;  /* 0x0000001803034212 */ /* 0x000fe400078e3cff */
[----:B------:R-:W-:Y:S01]  /*0c00*/  @P5 LOP3.LUT R2, R2, R17, RZ, 0x3c, !PT ;  /* 0x0000001102025212 */ /* 0x000fe200078e3cff */
[----:B------:R-:W3:Y:S01]  /*0c10*/  @P6 LDG.E R24, desc[UR6][R8.64+0x128] ;  /* 0x0001280608186981 */ /* 0x000ee2000c1e1900 */
[----:B------:R-:W-:-:S03]  /*0c20*/  @P5 LOP3.LUT R7, R7, R26, RZ, 0x3c, !PT ;  /* 0x0000001a07075212 */ /* 0x000fc600078e3cff */
[----:B------:R-:W3:Y:S01]  /*0c30*/  @P6 LDG.E R17, desc[UR6][R8.64+0x124] ;  /* 0x0001240608116981 */ /* 0x000ee2000c1e1900 */
[----:B------:R-:W-:-:S03]  /*0c40*/  @P5 LOP3.LUT R5, R5, R28, RZ, 0x3c, !PT ;  /* 0x0000001c05055212 */ /* 0x000fc600078e3cff */
[----:B------:R-:W3:Y:S01]  /*0c50*/  @P0 LDG.E R26, desc[UR6][R8.64+0x12c] ;  /* 0x00012c06081a0981 */ /* 0x000ee2000c1e1900 */
[----:B------:R-:W-:-:S03]  /*0c60*/  @P5 LOP3.LUT R4, R4, R23, RZ, 0x3c, !PT ;  /* 0x0000001704045212 */ /* 0x000fc600078e3cff */
[----:B------:R-:W3:Y:S04]  /*0c70*/  @P0 LDG.E R28, desc[UR6][R8.64+0x13c] ;  /* 0x00013c06081c0981 */ /* 0x000ee8000c1e1900 */
[----:B------:R-:W3:Y:S01]  /*0c80*/  @P0 LDG.E R23, desc[UR6][R8.64+0x138] ;  /* 0x0001380608170981 */ /* 0x000ee2000c1e1900 */
[----:B--2---:R-:W-:-:S03]  /*0c90*/  @P5 LOP3.LUT R3, R3, R18, RZ, 0x3c, !PT ;  /* 0x0000001203035212 */ /* 0x004fc600078e3cff */
[----:B------:R-:W2:Y:S01]  /*0ca0*/  @P0 LDG.E R18, desc[UR6][R8.64+0x134] ;  /* 0x0001340608120981 */ /* 0x000ea2000c1e1900 */
[----:B------:R-:W-:-:S04]  /*0cb0*/  UIADD3 UR4, UPT, UPT, UR4, 0x10, URZ ;  /* 0x0000001004047890 */ /* 0x000fc8000fffe0ff */
[----:B------:R-:W-:Y:S01]  /*0cc0*/  UISETP.NE.AND UP0, UPT, UR4, 0x20, UPT ;  /* 0x000000200400788c */ /* 0x000fe2000bf05270 */
[----:B------:R-:W-:Y:S02]  /*0cd0*/  @P6 LOP3.LUT R7, R7, R20, RZ, 0x3c, !PT ;  /* 0x0000001407076212 */ /* 0x000fe400078e3cff */
[----:B----4-:R-:W-:Y:S02]  /*0ce0*/  @P6 LOP3.LUT R4, R4, R19, RZ, 0x3c, !PT ;  /* 0x0000001304046212 */ /* 0x010fe400078e3cff */
[----:B---3--:R-:W-:Y:S02]  /*0cf0*/  @P6 LOP3.LUT R5, R5, R22, RZ, 0x3c, !PT ;  /* 0x0000001605056212 */ /* 0x008fe400078e3cff */
[----:B------:R-:W-:Y:S02]  /*0d00*/  @P0 LOP3.LUT R4, R4, R21, RZ, 0x3c, !PT ;  /* 0x0000001504040212 */ /* 0x000fe400078e3cff */
[----:B------:R-:W-:Y:S02]  /*0d10*/  @P6 LOP3.LUT R3, R3, R24, RZ, 0x3c, !PT ;  /* 0x0000001803036212 */ /* 0x000fe400078e3cff */
[----:B------:R-:W-:-:S02]  /*0d20*/  @P6 LOP3.LUT R2, R2, R17, RZ, 0x3c, !PT ;  /* 0x0000001102026212 */ /* 0x000fc400078e3cff */
[----:B------:R-:W-:Y:S02]  /*0d30*/  @P0 LOP3.LUT R7, R7, R26, RZ, 0x3c, !PT ;  /* 0x0000001a07070212 */ /* 0x000fe400078e3cff */
[----:B------:R-:W-:Y:S02]  /*0d40*/  @P0 LOP3.LUT R3, R3, R28, RZ, 0x3c, !PT ;  /* 0x0000001c03030212 */ /* 0x000fe400078e3cff */
[----:B------:R-:W-:Y:S02]  /*0d50*/  @P0 LOP3.LUT R2, R2, R23, RZ, 0x3c, !PT ;  /* 0x0000001702020212 */ /* 0x000fe400078e3cff */
[----:B--2---:R-:W-:Y:S01]  /*0d60*/  @P0 LOP3.LUT R5, R5, R18, RZ, 0x3c, !PT ;  /* 0x0000001205050212 */ /* 0x004fe200078e3cff */
[----:B------:R-:W-:Y:S06]  /*0d70*/  BRA.U UP0, `(.L_x_4) ;  /* 0xfffffff500487547 */ /* 0x000fec000b83ffff */
[----:B------:R-:W-:-:S05]  /*0d80*/  VIADD R14, R14, 0x1 ;  /* 0x000000010e0e7836 */ /* 0x000fca0000000000 */
[----:B------:R-:W-:-:S13]  /*0d90*/  ISETP.NE.AND P0, PT, R14, 0x5, PT ;  /* 0x000000050e00780c */ /* 0x000fda0003f05270 */
[----:B------:R-:W-:Y:S05]  /*0da0*/  @P0 BRA `(.L_x_5) ;  /* 0xfffffff400300947 */ /* 0x000fea000383ffff */
[----:B------:R-:W-:Y:S01]  /*0db0*/  LOP3.LUT R8, R12, 0x3, RZ, 0xc0, !PT ;  /* 0x000000030c087812 */ /* 0x000fe200078ec0ff */
[----:B------:R0:W-:Y:S03]  /*0dc0*/  STL [R1+0x4], R7 ;  /* 0x0000040701007387 */ /* 0x0001e60000100800 */
[----:B------:R-:W-:Y:S01]  /*0dd0*/  ISETP.NE.U32.AND P0, PT, R8, 0x1, PT ;  /* 0x000000010800780c */ /* 0x000fe20003f05070 */
[----:B------:R0:W-:Y:S03]  /*0de0*/  STL.64 [R1+0x8], R4 ;  /* 0x0000080401007387 */ /* 0x0001e60000100a00 */
[----:B------:R-:W-:Y:S01]  /*0df0*/  ISETP.NE.AND.EX P0, PT, RZ, RZ, PT, P0 ;  /* 0x000000ffff00720c */ /* 0x000fe20003f05300 */
[----:B------:R0:W-:-:S12]  /*0e00*/  STL.64 [R1+0x10], R2 ;  /* 0x0000100201007387 */ /* 0x0001d80000100a00 */
[----:B0-----:R-:W-:Y:S05]  /*0e10*/  @!P0 BRA `(.L_x_3) ;  /* 0x0000001800088947 */ /* 0x001fea0003800000 */
[----:B------:R-:W-:Y:S01]  /*0e20*/  UMOV UR4, URZ ;  /* 0x000000ff00047c82 */ /* 0x000fe20008000000 */
[----:B------:R-:W-:Y:S01]  /*0e30*/  UMOV UR5, URZ ;  /* 0x000000ff00057c82 */ /* 0x000fe20008000000 */
[----:B------:R-:W-:Y:S02]  /*0e40*/  IMAD.MOV.U32 R14, RZ, RZ, RZ ;  /* 0x000000ffff0e7224 */ /* 0x000fe400078e00ff */
[----:B------:R-:W-:Y:S02]  /*0e50*/  IMAD.MOV.U32 R7, RZ, RZ, RZ ;  /* 0x000000ffff077224 */ /* 0x000fe400078e00ff */
[----:B------:R-:W-:Y:S02]  /*0e60*/  IMAD.U32 R3, RZ, RZ, UR4 ;  /* 0x00000004ff037e24 */ /* 0x000fe4000f8e00ff */
[----:B------:R-:W-:Y:S02]  /*0e70*/  IMAD.U32 R2, RZ, RZ, UR5 ;  /* 0x00000005ff027e24 */ /* 0x000fe4000f8e00ff */
[----:B------:R-:W-:-:S02]  /*0e80*/  IMAD.U32 R5, RZ, RZ, UR4 ;  /* 0x00000004ff057e24 */ /* 0x000fc4000f8e00ff */
[----:B------:R-:W-:-:S07]  /*0e90*/  IMAD.U32 R4, RZ, RZ, UR5 ;  /* 0x00000005ff047e24 */ /* 0x000fce000f8e00ff */
.L_x_7:
[----:B------:R-:W-:-:S06]  /*0ea0*/  IMAD R16, R14, 0x4, R1 ;  /* 0x000000040e107824 */ /* 0x000fcc00078e0201 */
[----:B------:R-:W5:Y:S01]  /*0eb0*/  LDL R16, [R16+0x4] ;  /* 0x0000040010107983 */ /* 0x000f620000100800 */
[----:B------:R-:W-:-:S05]  /*0ec0*/  UMOV UR4, URZ ;  /* 0x000000ff00047c82 */ /* 0x000fca0008000000 */
.L_x_6:
        /* <DEDUP_REMOVED lines=183> */
[----:B0-----:R-:W-:Y:S05]  /*1a40*/  @P0 BRA `(.L_x_3) ;  /* 0x0000000800fc0947 */ /* 0x001fea0003800000 */
        /* <DEDUP_REMOVED lines=8> */
.L_x_9:
[----:B------:R-:W-:-:S06]  /*1ad0*/  IMAD R16, R14, 0x4, R1 ;  /* 0x000000040e107824 */ /* 0x000fcc00078e0201 */
[----:B------:R-:W5:Y:S01]  /*1ae0*/  LDL R16, [R16+0x4] ;  /* 0x0000040010107983 */ /* 0x000f620000100800 */
[----:B------:R-:W-:-:S05]  /*1af0*/  UMOV UR4, URZ ;  /* 0x000000ff00047c82 */ /* 0x000fca0008000000 */
.L_x_8:
        /* <DEDUP_REMOVED lines=177> */
[----:B------:R0:W-:Y:S04]  /*2610*/  STL [R1+0x4], R7 ;  /* 0x0000040701007387 */ /* 0x0001e80000100800 */
[----:B------:R0:W-:Y:S04]  /*2620*/  STL.64 [R1+0x8], R4 ;  /* 0x0000080401007387 */ /* 0x0001e80000100a00 */
[----:B------:R0:W-:Y:S02]  /*2630*/  STL.64 [R1+0x10], R2 ;  /* 0x0000100201007387 */ /* 0x0001e40000100a00 */
.L_x_3:
[----:B------:R-:W-:Y:S05]  /*2640*/  BSYNC.RECONVERGENT B1 ;  /* 0x0000000000017941 */ /* 0x000fea0003800200 */
.L_x_2:
[C---:B------:R-:W-:Y:S01]  /*2650*/  ISETP.GT.U32.AND P0, PT, R12.reuse, 0x3, PT ;  /* 0x000000030c00780c */ /* 0x040fe20003f04070 */
[----:B------:R-:W-:Y:S01]  /*2660*/  VIADD R13, R13, 0x1 ;  /* 0x000000010d0d7836 */ /* 0x000fe20000000000 */
[--C-:B------:R-:W-:Y:S02]  /*2670*/  SHF.R.U64 R12, R12, 0x2, R15.reuse ;  /* 0x000000020c0c7819 */ /* 0x100fe4000000120f */
[----:B------:R-:W-:Y:S02]  /*2680*/  ISETP.GT.U32.AND.EX P0, PT, R15, RZ, PT, P0 ;  /* 0x000000ff0f00720c */ /* 0x000fe40003f04100 */
[----:B------:R-:W-:-:S11]  /*2690*/  SHF.R.U32.HI R15, RZ, 0x2, R15 ;  /* 0x00000002ff0f7819 */ /* 0x000fd6000001160f */
[----:B------:R-:W-:Y:S05]  /*26a0*/  @P0 BRA `(.L_x_10) ;  /* 0xffffffd800c40947 */ /* 0x000fea000383ffff */
.L_x_1:
[----:B------:R-:W-:Y:S05]  /*26b0*/  BSYNC.RECONVERGENT B0 ;  /* 0x0000000000007941 */ /* 0x000fea0003800200 */
.L_x_0:
[----:B------:R-:W2:Y:S01]  /*26c0*/  LDCU UR5, c[0x0][0x388] ;  /* 0x00007100ff0577ac */ /* 0x000ea20008000800 */
[----:B------:R-:W-:Y:S01]  /*26d0*/  IMAD.MOV.U32 R8, RZ, RZ, RZ ;  /* 0x000000ffff087224 */ /* 0x000fe200078e00ff */
[----:B--2---:R-:W-:-:S09]  /*26e0*/  UISETP.GE.AND UP0, UPT, UR5, 0x1, UPT ;  /* 0x000000010500788c */ /* 0x004fd2000bf06270 */
[----:B------:R-:W-:Y:S05]  /*26f0*/  BRA.U !UP0, `(.L_x_11) ;  /* 0x00000009085c7547 */ /* 0x000fea000b800000 */
[----:B------:R-:W-:Y:S01]  /*2700*/  UISETP.GE.U32.AND UP0, UPT, UR5, 0x4, UPT ;  /* 0x000000040500788c */ /* 0x000fe2000bf06070 */
[----:B------:R-:W-:Y:S01]  /*2710*/  IMAD.MOV.U32 R8, RZ, RZ, RZ ;  /* 0x000000ffff087224 */ /* 0x000fe200078e00ff */
[----:B------:R-:W-:-:S07]  /*2720*/  ULOP3.LUT UR4, UR5, 0x3, URZ, 0xc0, !UPT ;  /* 0x0000000305047892 */ /* 0x000fce000f8ec0ff */
[----:B------:R-:W-:Y:S05]  /*2730*/  BRA.U !UP0, `(.L_x_12) ;  /* 0x0000000508b47547 */ /* 0x000fea000b800000 */
[----:B------:R-:W2:Y:S01]  /*2740*/  LDC.64 R8, c[0x0][0x390] ;  /* 0x0000e400ff087b82 */ /* 0x000ea20000000a00 */
[----:B------:R-:W-:-:S04]  /*2750*/  ULOP3.LUT UR5, UR5, 0x7ffffffc, URZ, 0xc0, !UPT ;  /* 0x7ffffffc05057892 */ /* 0x000fc8000f8ec0ff */
[----:B------:R-:W-:Y:S01]  /*2760*/  UIADD3 UR5, UPT, UPT, -UR5, URZ, URZ ;  /* 0x000000ff05057290 */ /* 0x000fe2000fffe1ff */
[----:B--2---:R-:W-:Y:S02]  /*2770*/  LOP3.LUT R8, R8, 0xaad26b49, RZ, 0x3c, !PT ;  /* 0xaad26b4908087812 */ /* 0x004fe400078e3cff */
[----:B------:R-:W-:-:S03]  /*2780*/  LOP3.LUT R9, R9, 0xf7dcefdd, RZ, 0x3c, !PT ;  /* 0xf7dcefdd09097812 */ /* 0x000fc600078e3cff */
[----:B-1----:R-:W-:Y:S02]  /*2790*/  IMAD R6, R8, 0x4182bed5, RZ ;  /* 0x4182bed508067824 */ /* 0x002fe400078e02ff */
[----:B------:R-:W-:Y:S02]  /*27a0*/  IMAD.MOV.U32 R8, RZ, RZ, RZ ;  /* 0x000000ffff087224 */ /* 0x000fe400078e00ff */
[----:B------:R-:W-:-:S04]  /*27b0*/  IMAD R6, R9, -0x658354e5, R6 ;  /* 0x9a7cab1b09067824 */ /* 0x000fc800078e0206 */
[----:B------:R-:W-:-:S07]  /*27c0*/  VIADD R6, R6, 0x912ef1 ;  /* 0x00912ef106067836 */ /* 0x000fce0000000000 */
.L_x_13:
[----:B------:R-:W-:Y:S01]  /*27d0*/  SHF.R.U32.HI R10, RZ, 0x2, R7 ;  /* 0x00000002ff0a7819 */ /* 0x000fe20000011607 */
[----:B------:R-:W-:Y:S01]  /*27e0*/  UIADD3 UR5, UPT, UPT, UR5, 0x4, URZ ;  /* 0x0000000405057890 */ /* 0x000fe2000fffe0ff */
[----:B------:R-:W-:Y:S02]  /*27f0*/  SHF.R.U32.HI R11, RZ, 0x2, R4 ;  /* 0x00000002ff0b7819 */ /* 0x000fe40000011604 */
[----:B------:R-:W-:Y:S01]  /*2800*/  LOP3.LUT R10, R10, R7, RZ, 0x3c, !PT ;  /* 0x000000070a0a7212 */ /* 0x000fe200078e3cff */
[----:B0-----:R-:W-:Y:S01]  /*2810*/  IMAD.SHL.U32 R7, R3, 0x10, RZ ;  /* 0x0000001003077824 */ /* 0x001fe200078e00ff */
[----:B------:R-:W-:Y:S01]  /*2820*/  LOP3.LUT R11, R11, R4, RZ, 0x3c, !PT ;  /* 0x000000040b0b7212 */ /* 0x000fe200078e3cff */
[----:B------:R-:W-:Y:S01]  /*2830*/  UISETP.NE.AND UP0, UPT, UR5, URZ, UPT ;  /* 0x000000ff0500728c */ /* 0x000fe2000bf05270 */
[----:B------:R-:W-:Y:S01]  /*2840*/  SHF.R.U32.HI R14, RZ, 0x2, R3 ;  /* 0x00000002ff0e7819 */ /* 0x000fe20000011603 */
[----:B------:R-:W-:-:S03]  /*2850*/  IMAD.SHL.U32 R9, R10, 0x2, RZ ;  /* 0x000000020a097824 */ /* 0x000fc600078e00ff */
[----:B------:R-:W-:Y:S02]  /*2860*/  LOP3.LUT R14, R14, R3, RZ, 0x3c, !PT ;  /* 0x000000030e0e7212 */ /* 0x000fe400078e3cff */
[----:B------:R-:W-:Y:S01]  /*2870*/  LOP3.LUT R10, R10, R9, R7, 0x96, !PT ;  /* 0x000000090a0a7212 */ /* 0x000fe200078e9607 */
[----:B------:R-:W-:-:S03]  /*2880*/  IMAD.SHL.U32 R7, R11, 0x2, RZ ;  /* 0x000000020b077824 */ /* 0x000fc600078e00ff */
[----:B------:R-:W-:Y:S02]  /*2890*/  LOP3.LUT R9, R10, R3, RZ, 0x3c, !PT ;  /* 0x000000030a097212 */ /* 0x000fe400078e3cff */
[----:B------:R-:W-:-:S03]  /*28a0*/  SHF.R.U32.HI R10, RZ, 0x2, R5 ;  /* 0x00000002ff0a7819 */ /* 0x000fc60000011605 */
[----:B------:R-:W-:Y:S01]  /*28b0*/  IMAD.SHL.U32 R4, R9, 0x10, RZ ;  /* 0x0000001009047824 */ /* 0x000fe200078e00ff */
[----:B------:R-:W-:-:S04]  /*28c0*/  LOP3.LUT R10, R10, R5, RZ, 0x3c, !PT ;  /* 0x000000050a0a7212 */ /* 0x000fc800078e3cff */
[----:B------:R-:W-:Y:S01]  /*28d0*/  LOP3.LUT R4, R11, R7, R4, 0x96, !PT ;  /* 0x000000070b047212 */ /* 0x000fe200078e9604 */
[----:B------:R-:W-:Y:S01]  /*28e0*/  VIADD R11, R6, 0xffd3c1d8 ;  /* 0xffd3c1d8060b7836 */ /* 0x000fe20000000000 */
[----:B------:R-:W-:Y:S02]  /*28f0*/  SHF.R.U32.HI R7, RZ, 0x2, R2 ;  /* 0x00000002ff077819 */ /* 0x000fe40000011602 */
[----:B------:R-:W-:Y:S01]  /*2900*/  LOP3.LUT R12, R4, R9, RZ, 0x3c, !PT ;  /* 0x00000009040c7212 */ /* 0x000fe200078e3cff */
[----:B------:R-:W-:Y:S01]  /*2910*/  IMAD.SHL.U32 R4, R10, 0x2, RZ ;  /* 0x000000020a047824 */ /* 0x000fe200078e00ff */
[----:B------:R-:W-:Y:S02]  /*2920*/  LOP3.LUT R7, R7, R2, RZ, 0x3c, !PT ;  /* 0x0000000207077212 */ /* 0x000fe400078e3cff */
[----:B------:R-:W-:Y:S01]  /*2930*/  SHF.R.U32.HI R15, RZ, 0x2, R12 ;  /* 0x00000002ff0f7819 */ /* 0x000fe2000001160c */
[----:B------:R-:W-:-:S03]  /*2940*/  IMAD.SHL.U32 R5, R12, 0x10, RZ ;  /* 0x000000100c057824 */ /* 0x000fc600078e00ff */
[----:B------:R-:W-:Y:S02]  /*2950*/  LOP3.LUT R15, R15, R12, RZ, 0x3c, !PT ;  /* 0x0000000c0f0f7212 */ /* 0x000fe400078e3cff */
[----:B------:R-:W-:Y:S01]  /*2960*/  LOP3.LUT R5, R10, R4, R5, 0x96, !PT ;  /* 0x000000040a057212 */ /* 0x000fe200078e9605 */
[----:B------:R-:W-:-:S03]  /*2970*/  IMAD.SHL.U32 R4, R7, 0x2, RZ ;  /* 0x0000000207047824 */ /* 0x000fc600078e00ff */
[----:B------:R-:W-:-:S05]  /*2980*/  LOP3.LUT R10, R5, R12, RZ, 0x3c, !PT ;  /* 0x0000000c050a7212 */ /* 0x000fca00078e3cff */
[----:B------:R-:W-:-:S05]  /*2990*/  IMAD.SHL.U32 R2, R10, 0x10, RZ ;  /* 0x000000100a027824 */ /* 0x000fca00078e00ff */
[----:B------:R-:W-:Y:S01]  /*29a0*/  LOP3.LUT R7, R7, R4, R2, 0x96, !PT ;  /* 0x0000000407077212 */ /* 0x000fe200078e9602 */
[----:B------:R-:W-:Y:S01]  /*29b0*/  IMAD.SHL.U32 R2, R14, 0x2, RZ ;  /* 0x000000020e027824 */ /* 0x000fe200078e00ff */
[----:B------:R-:W-:Y:S02]  /*29c0*/  SHF.R.U32.HI R4, RZ, 0x2, R9 ;  /* 0x00000002ff047819 */ /* 0x000fe40000011609 */
[----:B------:R-:W-:Y:S02]  /*29d0*/  LOP3.LUT R7, R7, R10, RZ, 0x3c, !PT ;  /* 0x0000000a07077212 */ /* 0x000fe400078e3cff */
[----:B------:R-:W-:-:S03]  /*29e0*/  LOP3.LUT R5, R4, R9, RZ, 0x3c, !PT ;  /* 0x0000000904057212 */ /* 0x000fc600078e3cff */
[----:B------:R-:W-:Y:S02]  /*29f0*/  IMAD.SHL.U32 R3, R7, 0x10, RZ ;  /* 0x0000001007037824 */ /* 0x000fe400078e00ff */
[----:B------:R-:W-:-:S03]  /*2a00*/  IMAD.SHL.U32 R13, R5, 0x2, RZ ;  /* 0x00000002050d7824 */ /* 0x000fc600078e00ff */
[----:B------:R-:W-:Y:S02]  /*2a10*/  LOP3.LUT R2, R14, R2, R3, 0x96, !PT ;  /* 0x000000020e027212 */ /* 0x000fe400078e9603 */
[----:B------:R-:W-:Y:S02]  /*2a20*/  IADD3 R3, PT, PT, R11, 0xb0f8a, R12 ;  /* 0x000b0f8a0b037810 */ /* 0x000fe40007ffe00c */
[----:B------:R-:W-:Y:S02]  /*2a30*/  LOP3.LUT R4, R2, R7, RZ, 0x3c, !PT ;  /* 0x0000000702047212 */ /* 0x000fe400078e3cff */
[----:B------:R-:W-:Y:S01]  /*2a40*/  I2FP.F32.U32 R12, R3 ;  /* 0x00000003000c7245 */ /* 0x000fe20000201000 */
[----:B------:R-:W-:Y:S02]  /*2a50*/  IMAD.SHL.U32 R3, R15, 0x2, RZ ;  /* 0x000000020f037824 */ /* 0x000fe400078e00ff */
[----:B------:R-:W-:-:S05]  /*2a60*/  IMAD.SHL.U32 R2, R4, 0x10, RZ ;  /* 0x0000001004027824 */ /* 0x000fca00078e00ff */
[----:B------:R-:W-:Y:S02]  /*2a70*/  LOP3.LUT R5, R5, R13, R2, 0x96, !PT ;  /* 0x0000000d05057212 */ /* 0x000fe400078e9602 */
[----:B------:R-:W-:Y:S01]  /*2a80*/  IADD3 R2, PT, PT, R11, 0x587c5, R9 ;  /* 0x000587c50b027810 */ /* 0x000fe20007ffe009 */
[----:B------:R-:W-:Y:S01]  /*2a90*/  IMAD.MOV.U32 R9, RZ, RZ, 0x2f800000 ;  /* 0x2f800000ff097424 */ /* 0x000fe200078e00ff */
[----:B------:R-:W-:Y:S02]  /*2aa0*/  LOP3.LUT R5, R5, R4, RZ, 0x3c, !PT ;  /* 0x0000000405057212 */ /* 0x000fe400078e3cff */
[----:B------:R-:W-:Y:S01]  /*2ab0*/  I2FP.F32.U32 R2, R2 ;  /* 0x0000000200027245 */ /* 0x000fe20000201000 */
[----:B------:R-:W-:Y:S01]  /*2ac0*/  FFMA R12, R12, R9, 1.1641532182693481445e-10 ;  /* 0x2f0000000c0c7423 */ /* 0x000fe20000000009 */
[----:B------:R-:W-:Y:S01]  /*2ad0*/  SHF.R.U32.HI R13, RZ, 0x2, R10 ;  /* 0x00000002ff0d7819 */ /* 0x000fe2000001160a */
[----:B------:R-:W-:Y:S02]  /*2ae0*/  IMAD.SHL.U32 R14, R5, 0x10, RZ ;  /* 0x00000010050e7824 */ /* 0x000fe400078e00ff */
[----:B------:R-:W-:-:S03]  /*2af0*/  FMUL R12, R12, R12 ;  /* 0x0000000c0c0c7220 */ /* 0x000fc60000400000 */
[----:B------:R-:W-:Y:S01]  /*2b00*/  LOP3.LUT R14, R15, R3, R14, 0x96, !PT ;  /* 0x000000030f0e7212 */ /* 0x000fe200078e960e */
[----:B------:R-:W-:Y:S01]  /*2b10*/  FFMA R3, R2, R9, 1.1641532182693481445e-10 ;  /* 0x2f00000002037423 */ /* 0x000fe20000000009 */
[----:B------:R-:W-:Y:S02]  /*2b20*/  LOP3.LUT R15, R13, R10, RZ, 0x3c, !PT ;  /* 0x0000000a0d0f7212 */ /* 0x000fe400078e3cff */
[----:B------:R-:W-:Y:S01]  /*2b30*/  IADD3 R13, PT, PT, R11, 0x161f14, R7 ;  /* 0x00161f140b0d7810 */ /* 0x000fe20007ffe007 */
[----:B------:R-:W-:Y:S01]  /*2b40*/  FFMA R12, R3, R3, R12 ;  /* 0x00000003030c7223 */ /* 0x000fe2000000000c */
[----:B------:R-:W-:Y:S01]  /*2b50*/  LOP3.LUT R2, R14, R5, RZ, 0x3c, !PT ;  /* 0x000000050e027212 */ /* 0x000fe200078e3cff */
[----:B------:R-:W-:Y:S01]  /*2b60*/  IMAD.SHL.U32 R17, R15, 0x2, RZ ;  /* 0x000000020f117824 */ /* 0x000fe200078e00ff */
[----:B------:R-:W-:Y:S02]  /*2b70*/  I2FP.F32.U32 R14, R13 ;  /* 0x0000000d000e7245 */ /* 0x000fe40000201000 */
[C---:B------:R-:W-:Y:S01]  /*2b80*/  IADD3 R10, PT, PT, R11.reuse, 0x10974f, R10 ;  /* 0x0010974f0b0a7810 */ /* 0x040fe20007ffe00a */
[----:B------:R-:W-:Y:S01]  /*2b90*/  IMAD.SHL.U32 R16, R2, 0x10, RZ ;  /* 0x0000001002107824 */ /* 0x000fe200078e00ff */
[----:B------:R-:W-:Y:S01]  /*2ba0*/  IADD3 R13, PT, PT, R11, 0x212e9e, R5 ;  /* 0x00212e9e0b0d7810 */ /* 0x000fe20007ffe005 */
[----:B------:R-:W-:Y:S01]  /*2bb0*/  FFMA R14, R14, R9, 1.1641532182693481445e-10 ;  /* 0x2f0000000e0e7423 */ /* 0x000fe20000000009 */
[----:B------:R-:W-:-:S02]  /*2bc0*/  I2FP.F32.U32 R10, R10 ;  /* 0x0000000a000a7245 */ /* 0x000fc40000201000 */
[----:B------:R-:W-:Y:S02]  /*2bd0*/  IADD3 R3, PT, PT, R11, 0x1ba6d9, R4 ;  /* 0x001ba6d90b037810 */ /* 0x000fe40007ffe004 */
[----:B------:R-:W-:Y:S01]  /*2be0*/  LOP3.LUT R17, R15, R17, R16, 0x96, !PT ;  /* 0x000000110f117212 */ /* 0x000fe200078e9610 */
[----:B------:R-:W-:Y:S01]  /*2bf0*/  FFMA R10, R10, R9, 1.1641532182693481445e-10 ;  /* 0x2f0000000a0a7423 */ /* 0x000fe20000000009 */
[----:B------:R-:W-:Y:S01]  /*2c00*/  I2FP.F32.U32 R16, R13 ;  /* 0x0000000d00107245 */ /* 0x000fe20000201000 */
[----:B------:R-:W-:Y:S01]  /*2c10*/  FMUL R13, R14, R14 ;  /* 0x0000000e0e0d7220 */ /* 0x000fe20000400000 */
[----:B------:R-:W-:Y:S02]  /*2c20*/  I2FP.F32.U32 R14, R3 ;  /* 0x00000003000e7245 */ /* 0x000fe40000201000 */
[----:B------:R-:W-:Y:S01]  /*2c30*/  LOP3.LUT R3, R17, R2, RZ, 0x3c, !PT ;  /* 0x0000000211037212 */ /* 0x000fe200078e3cff */
[----:B------:R-:W-:Y:S01]  /*2c40*/  FFMA R13, R10, R10, R13 ;  /* 0x0000000a0a0d7223 */ /* 0x000fe2000000000d */
[----:B------:R-:W-:Y:S01]  /*2c50*/  FSETP.GTU.AND P0, PT, R12, 1, PT ;  /* 0x3f8000000c00780b */ /* 0x000fe20003f0c000 */
[----:B------:R-:W-:Y:S01]  /*2c60*/  FFMA R16, R16, R9, 1.1641532182693481445e-10 ;  /* 0x2f00000010107423 */ /* 0x000fe20000000009 */
[----:B------:R-:W-:Y:S01]  /*2c70*/  IADD3 R11, PT, PT, R11, 0x26b663, R2 ;  /* 0x0026b6630b0b7810 */ /* 0x000fe20007ffe002 */
[----:B------:R-:W-:-:S02]  /*2c80*/  IMAD.IADD R10, R3, 0x1, R6 ;  /* 0x00000001030a7824 */ /* 0x000fc400078e0206 */
[----:B------:R-:W-:Y:S01]  /*2c90*/  FFMA R14, R14, R9, 1.1641532182693481445e-10 ;  /* 0x2f0000000e0e7423 */ /* 0x000fe20000000009 */
[----:B------:R-:W-:Y:S01]  /*2ca0*/  FMUL R15, R16, R16 ;  /* 0x00000010100f7220 */ /* 0x000fe20000400000 */
[----:B------:R-:W-:Y:S01]  /*2cb0*/  FSETP.GTU.AND P1, PT, R13, 1, PT ;  /* 0x3f8000000d00780b */ /* 0x000fe20003f2c000 */
[----:B------:R-:W-:Y:S01]  /*2cc0*/  VIADD R13, R8, 0x1 ;  /* 0x00000001080d7836 */ /* 0x000fe20000000000 */
[----:B------:R-:W-:Y:S01]  /*2cd0*/  I2FP.F32.U32 R12, R10 ;  /* 0x0000000a000c7245 */ /* 0x000fe20000201000 */
[----:B------:R-:W-:Y:S01]  /*2ce0*/  FFMA R15, R14, R14, R15 ;  /* 0x0000000e0e0f7223 */ /* 0x000fe2000000000f */
[----:B------:R-:W-:-:S03]  /*2cf0*/  I2FP.F32.U32 R10, R11 ;  /* 0x0000000b000a7245 */ /* 0x000fc60000201000 */
[-C--:B------:R-:W-:Y:S01]  /*2d00*/  FFMA R12, R12, R9.reuse, 1.1641532182693481445e-10 ;  /* 0x2f0000000c0c7423 */ /* 0x080fe20000000009 */
[----:B------:R-:W-:Y:S02]  /*2d10*/  @P0 IMAD.MOV R13, RZ, RZ, R8 ;  /* 0x000000ffff0d0224 */ /* 0x000fe400078e0208 */
[----:B------:R-:W-:Y:S01]  /*2d20*/  FFMA R10, R10, R9, 1.1641532182693481445e-10 ;  /* 0x2f0000000a0a7423 */ /* 0x000fe20000000009 */
[----:B------:R-:W-:Y:S01]  /*2d30*/  FSETP.GTU.AND P0, PT, R15, 1, PT ;  /* 0x3f8000000f00780b */ /* 0x000fe20003f0c000 */
[----:B------:R-:W-:Y:S01]  /*2d40*/  FMUL R9, R12, R12 ;  /* 0x0000000c0c097220 */ /* 0x000fe20000400000 */
[----:B------:R-:W-:Y:S02]  /*2d50*/  VIADD R8, R13, 0x1 ;  /* 0x000000010d087836 */ /* 0x000fe40000000000 */
[----:B------:R-:W-:Y:S02]  /*2d60*/  @P1 IMAD.MOV R8, RZ, RZ, R13 ;  /* 0x000000ffff081224 */ /* 0x000fe400078e020d */
[----:B------:R-:W-:-:S02]  /*2d70*/  FFMA R9, R10, R10, R9 ;  /* 0x0000000a0a097223 */ /* 0x000fc40000000009 */
[----:B------:R-:W-:-:S03]  /*2d80*/  VIADD R10, R8, 0x1 ;  /* 0x00000001080a7836 */ /* 0x000fc60000000000 */
[----:B------:R-:W-:Y:S01]  /*2d90*/  FSETP.GTU.AND P1, PT, R9, 1, PT ;  /* 0x3f8000000900780b */ /* 0x000fe20003f2c000 */
[----:B------:R-:W-:Y:S02]  /*2da0*/  IMAD.MOV.U32 R9, RZ, RZ, R6 ;  /* 0x000000ffff097224 */ /* 0x000fe400078e0006 */
[----:B------:R-:W-:Y:S02]  /*2db0*/  @P0 IMAD.MOV R10, RZ, RZ, R8 ;  /* 0x000000ffff0a0224 */ /* 0x000fe400078e0208 */
[----:B------:R-:W-:Y:S02]  /*2dc0*/  VIADD R6, R6, 0x2c3e28 ;  /* 0x002c3e2806067836 */ /* 0x000fe40000000000 */
[----:B------:R-:W-:-:S06]  /*2dd0*/  VIADD R8, R10, 0x1 ;  /* 0x000000010a087836 */ /* 0x000fcc0000000000 */
[----:B------:R-:W-:Y:S01]  /*2de0*/  @P1 IMAD.MOV R8, RZ, RZ, R10 ;  /* 0x000000ffff081224 */ /* 0x000fe200078e020a */
[----:B------:R-:W-:Y:S06]  /*2df0*/  BRA.U UP0, `(.L_x_13) ;  /* 0xfffffff900747547 */ /* 0x000fec000b83ffff */
[----:B------:R-:W-:-:S07]  /*2e00*/  IMAD.MOV.U32 R6, RZ, RZ, R9 ;  /* 0x000000ffff067224 */ /* 0x000fce00078e0009 */
.L_x_12:
[----:B------:R-:W-:-:S09]  /*2e10*/  UISETP.NE.AND UP0, UPT, UR4, URZ, UPT ;  /* 0x000000ff0400728c */ /* 0x000fd2000bf05270 */
[----:B------:R-:W-:Y:S05]  /*2e20*/  BRA.U !UP0, `(.L_x_11) ;  /* 0x0000000108907547 */ /* 0x000fea000b800000 */
[----:B------:R-:W-:Y:S01]  /*2e30*/  VIADD R9, R6, 0xb0f8a ;  /* 0x000b0f8a06097836 */ /* 0x000fe20000000000 */
[----:B------:R-:W-:-:S12]  /*2e40*/  UIADD3 UR4, UPT, UPT, -UR4, URZ, URZ ;  /* 0x000000ff04047290 */ /* 0x000fd8000fffe1ff */
.L_x_14:
[----:B-1----:R-:W-:Y:S01]  /*2e50*/  SHF.R.U32.HI R6, RZ, 0x2, R7 ;  /* 0x00000002ff067819 */ /* 0x002fe20000011607 */
[----:B------:R-:W-:Y:S01]  /*2e60*/  UIADD3 UR4, UPT, UPT, UR4, 0x1, URZ ;  /* 0x0000000104047890 */ /* 0x000fe2000fffe0ff */
[----:B------:R-:W-:Y:S02]  /*2e70*/  SHF.R.U32.HI R11, RZ, 0x2, R4 ;  /* 0x00000002ff0b7819 */ /* 0x000fe40000011604 */
[----:B------:R-:W-:Y:S01]  /*2e80*/  LOP3.LUT R6, R6, R7, RZ, 0x3c, !PT ;  /* 0x0000000706067212 */ /* 0x000fe200078e3cff */
[----:B0-----:R-:W-:Y:S01]  /*2e90*/  IMAD.SHL.U32 R7, R3, 0x10, RZ ;  /* 0x0000001003077824 */ /* 0x001fe200078e00ff */
[----:B------:R-:W-:Y:S01]  /*2ea0*/  LOP3.LUT R11, R11, R4, RZ, 0x3c, !PT ;  /* 0x000000040b0b7212 */ /* 0x000fe200078e3cff */
[----:B------:R-:W-:Y:S02]  /*2eb0*/  UISETP.NE.AND UP0, UPT, UR4, URZ, UPT ;  /* 0x000000ff0400728c */ /* 0x000fe4000bf05270 */
[----:B------:R-:W-:-:S05]  /*2ec0*/  IMAD.SHL.U32 R10, R6, 0x2, RZ ;  /* 0x00000002060a7824 */ /* 0x000fca00078e00ff */
[----:B------:R-:W-:Y:S01]  /*2ed0*/  LOP3.LUT R6, R6, R10, R7, 0x96, !PT ;  /* 0x0000000a06067212 */ /* 0x000fe200078e9607 */
[----:B------:R-:W-:Y:S02]  /*2ee0*/  IMAD.MOV.U32 R10, RZ, RZ, R2 ;  /* 0x000000ffff0a7224 */ /* 0x000fe400078e0002 */
[----:B------:R-:W-:Y:S01]  /*2ef0*/  IMAD.MOV.U32 R7, RZ, RZ, 0x2f800000 ;  /* 0x2f800000ff077424 */ /* 0x000fe200078e00ff */
[----:B------:R-:W-:Y:S01]  /*2f00*/  LOP3.LUT R2, R6, R3, RZ, 0x3c, !PT ;  /* 0x0000000306027212 */ /* 0x000fe200078e3cff */
[----:B------:R-:W-:-:S04]  /*2f10*/  IMAD.SHL.U32 R6, R11, 0x2, RZ ;  /* 0x000000020b067824 */ /* 0x000fc800078e00ff */
[----:B------:R-:W-:-:S05]  /*2f20*/  IMAD.SHL.U32 R4, R2, 0x10, RZ ;  /* 0x0000001002047824 */ /* 0x000fca00078e00ff */
[----:B------:R-:W-:Y:S02]  /*2f30*/  LOP3.LUT R11, R11, R6, R4, 0x96, !PT ;  /* 0x000000060b0b7212 */ /* 0x000fe400078e9604 */
[----:B------:R-:W-:Y:S02]  /*2f40*/  IADD3 R4, PT, PT, R9, -0x587c5, R2 ;  /* 0xfffa783b09047810 */ /* 0x000fe40007ffe002 */
[----:B------:R-:W-:Y:S02]  /*2f50*/  LOP3.LUT R12, R11, R2, RZ, 0x3c, !PT ;  /* 0x000000020b0c7212 */ /* 0x000fe400078e3cff */
[----:B------:R-:W-:-:S03]  /*2f60*/  I2FP.F32.U32 R4, R4 ;  /* 0x0000000400047245 */ /* 0x000fc60000201000 */
[----:B------:R-:W-:Y:S02]  /*2f70*/  IMAD.IADD R6, R12, 0x1, R9 ;  /* 0x000000010c067824 */ /* 0x000fe400078e0209 */
[----:B------:R-:W-:Y:S01]  /*2f80*/  FFMA R4, R4, R7, 1.1641532182693481445e-10 ;  /* 0x2f00000004047423 */ /* 0x000fe20000000007 */
[----:B------:R-:W-:Y:S02]  /*2f90*/  VIADD R9, R9, 0xb0f8a ;  /* 0x000b0f8a09097836 */ /* 0x000fe40000000000 */
[----:B------:R-:W-:-:S05]  /*2fa0*/  I2FP.F32.U32 R6, R6 ;  /* 0x0000000600067245 */ /* 0x000fca0000201000 */
[----:B------:R-:W-:-:S04]  /*2fb0*/  FFMA R6, R6, R7, 1.1641532182693481445e-10 ;  /* 0x2f00000006067423 */ /* 0x000fc80000000007 */
[----:B------:R-:W-:Y:S01]  /*2fc0*/  FMUL R7, R6, R6 ;  /* 0x0000000606077220 */ /* 0x000fe20000400000 */
[----:B------:R-:W-:-:S03]  /*2fd0*/  VIADD R6, R8, 0x1 ;  /* 0x0000000108067836 */ /* 0x000fc60000000000 */
[----:B------:R-:W-:Y:S01]  /*2fe0*/  FFMA R7, R4, R4, R7 ;  /* 0x0000000404077223 */ /* 0x000fe20000000007 */
[----:B------:R-:W-:-:S04]  /*2ff0*/  IMAD.MOV.U32 R4, RZ, RZ, R10 ;  /* 0x000000ffff047224 */ /* 0x000fc800078e000a */
[----:B------:R-:W-:Y:S01]  /*3000*/  FSETP.GTU.AND P0, PT, R7, 1, PT ;  /* 0x3f8000000700780b */ /* 0x000fe20003f0c000 */
[----:B------:R-:W-:Y:S02]  /*3010*/  IMAD.MOV.U32 R7, RZ, RZ, R5 ;  /* 0x000000ffff077224 */ /* 0x000fe400078e0005 */
[----:B------:R-:W-:Y:S02]  /*3020*/  IMAD.MOV.U32 R5, RZ, RZ, R3 ;  /* 0x000000ffff057224 */ /* 0x000fe400078e0003 */
[----:B------:R-:W-:-:S08]  /*3030*/  IMAD.MOV.U32 R3, RZ, RZ, R12 ;  /* 0x000000ffff037224 */ /* 0x000fd000078e000c */
[----:B------:R-:W-:-:S04]  /*3040*/  @P0 IMAD.MOV R6, RZ, RZ, R8 ;  /* 0x000000ffff060224 */ /* 0x000fc800078e0208 */
[----:B------:R-:W-:Y:S01]  /*3050*/  IMAD.MOV.U32 R8, RZ, RZ, R6 ;  /* 0x000000ffff087224 */ /* 0x000fe200078e0006 */
[----:B------:R-:W-:Y:S06]  /*3060*/  BRA.U UP0, `(.L_x_14) ;  /* 0xfffffffd00787547 */ /* 0x000fec000b83ffff */
.L_x_11:
[----:B------:R-:W2:Y:S01]  /*3070*/  LDCU.64 UR4, c[0x0][0x380] ;  /* 0x00007000ff0477ac */ /* 0x000ea20008000a00 */
[----:B01----:R-:W-:Y:S02]  /*3080*/  SHF.R.S32.HI R3, RZ, 0x1f, R0 ;  /* 0x0000001fff037819 */ /* 0x003fe40000011400 */
[----:B--2---:R-:W-:-:S04]  /*3090*/  LEA R2, P0, R0, UR4, 0x2 ;  /* 0x0000000400027c11 */ /* 0x004fc8000f8010ff */
[----:B------:R-:W-:-:S05]  /*30a0*/  LEA.HI.X R3, R0, UR5, R3, 0x2, P0 ;  /* 0x0000000500037c11 */ /* 0x000fca00080f1403 */
[----:B------:R-:W-:Y:S01]  /*30b0*/  STG.E desc[UR6][R2.64], R8 ;  /* 0x0000000802007986 */ /* 0x000fe2000c101906 */
[----:B------:R-:W-:Y:S05]  /*30c0*/  EXIT ;  /* 0x000000000000794d */ /* 0x000fea0003800000 */
.L_x_15:
[----:B------:R-:W-:-:S00]  /*30d0*/  BRA `(.L_x_15) ;  /* 0xfffffffc00fc7947 */ /* 0x000fc0000383ffff */
[----:B------:R-:W-:-:S00]  /*30e0*/  NOP ;  /* 0x0000000000007918 */ /* 0x000fc00000000000 */
        /* <DEDUP_REMOVED lines=9> */
.L_x_16:


//--------------------- .nv.global.init           --------------------------
	.section	.nv.global.init,"aw",@progbits
	.align	4
.nv.global.init:
	.type		mrg32k3aM1SubSeq,@object
	.size		mrg32k3aM1SubSeq,(mrg32k3aM2SubSeq - mrg32k3aM1SubSeq)
mrg32k3aM1SubSeq:
        /*0000*/ 	.byte	0x0b, 0xcc, 0xee, 0x04, 0x73, 0x29, 0x8b, 0x6f, 0xf6, 0x53, 0x03, 0xf6, 0x23, 0xf6, 0xea, 0xda
        /* <DEDUP_REMOVED lines=125> */
	.type		mrg32k3aM2SubSeq,@object
	.size		mrg32k3aM2SubSeq,(mrg32k3aM1 - mrg32k3aM2SubSeq)
mrg32k3aM2SubSeq:
        /* <DEDUP_REMOVED lines=126> */
	.type		mrg32k3aM1,@object
	.size		mrg32k3aM1,(mrg32k3aM1Seq - mrg32k3aM1)
mrg32k3aM1:
        /* <DEDUP_REMOVED lines=144> */
	.type		mrg32k3aM1Seq,@object
	.size		mrg32k3aM1Seq,(mrg32k3aM2 - mrg32k3aM1Seq)
mrg32k3aM1Seq:
        /* <DEDUP_REMOVED lines=144> */
	.type		mrg32k3aM2,@object
	.size		mrg32k3aM2,(mrg32k3aM2Seq - mrg32k3aM2)
mrg32k3aM2:
        /* <DEDUP_REMOVED lines=144> */
	.type		mrg32k3aM2Seq,@object
	.size		mrg32k3aM2Seq,(precalc_xorwow_matrix - mrg32k3aM2Seq)
mrg32k3aM2Seq:
        /* <DEDUP_REMOVED lines=144> */
	.type		precalc_xorwow_matrix,@object
	.size		precalc_xorwow_matrix,(precalc_xorwow_offset_matrix - precalc_xorwow_matrix)
precalc_xorwow_matrix:
        /* <DEDUP_REMOVED lines=6400> */
	.type		precalc_xorwow_offset_matrix,@object
	.size		precalc_xorwow_offset_matrix,(.L_1 - precalc_xorwow_offset_matrix)
precalc_xorwow_offset_matrix:
        /* <DEDUP_REMOVED lines=6400> */
.L_1:


//--------------------- .nv.shared.reserved.0     --------------------------
	.section	.nv.shared.reserved.0,"aw",@nobits
	.weak		__nv_reservedSMEM_offset_0_alias
	.size		__nv_reservedSMEM_offset_0_alias, 0, 64
	.other		__nv_reservedSMEM_offset_0_alias,@"STO_CUDA_RESERVED_SHARED STV_DEFAULT"
__nv_reservedSMEM_offset_0_alias:
	.zero		0
	.zero		64


//--------------------- .nv.constant0._Z12monteCarloPiPiiy --------------------------
	.section	.nv.constant0._Z12monteCarloPiPiiy,"a",@progbits
	.sectionflags	@""
	.align	4
.nv.constant0._Z12monteCarloPiPiiy:
	.zero		920


//--------------------- SYMBOLS --------------------------

	.type		.nv.reservedSmem.offset0,@object
	.size		.nv.reservedSmem.offset0,0x4
